//
// Generated by NVIDIA NVVM Compiler
//
// Compiler Build ID: CL-36424714
// Cuda compilation tools, release 13.0, V13.0.88
// Based on NVVM 20.0.0
//

.version 9.0
.target sm_100
.address_size 64

	// .globl	_Z4add1PiS_S_ii

.visible .entry _Z4add1PiS_S_ii(
	.param .u64 .ptr .align 1 _Z4add1PiS_S_ii_param_0,
	.param .u64 .ptr .align 1 _Z4add1PiS_S_ii_param_1,
	.param .u64 .ptr .align 1 _Z4add1PiS_S_ii_param_2,
	.param .u32 _Z4add1PiS_S_ii_param_3,
	.param .u32 _Z4add1PiS_S_ii_param_4
)
{
	.reg .b32 	%r<8>;
	.reg .b64 	%rd<11>;

	ld.param.u64 	%rd1, [_Z4add1PiS_S_ii_param_0];
	ld.param.u64 	%rd2, [_Z4add1PiS_S_ii_param_1];
	ld.param.u64 	%rd3, [_Z4add1PiS_S_ii_param_2];
	ld.param.u32 	%r1, [_Z4add1PiS_S_ii_param_4];
	cvta.to.global.u64 	%rd4, %rd3;
	cvta.to.global.u64 	%rd5, %rd2;
	cvta.to.global.u64 	%rd6, %rd1;
	mov.u32 	%r2, %tid.y;
	mov.u32 	%r3, %tid.x;
	mad.lo.s32 	%r4, %r1, %r2, %r3;
	mul.wide.s32 	%rd7, %r4, 4;
	add.s64 	%rd8, %rd6, %rd7;
	ld.global.u32 	%r5, [%rd8];
	add.s64 	%rd9, %rd5, %rd7;
	ld.global.u32 	%r6, [%rd9];
	add.s32 	%r7, %r6, %r5;
	add.s64 	%rd10, %rd4, %rd7;
	st.global.u32 	[%rd10], %r7;
	ret;

}
	// .globl	_Z4add2PiS_S_ii
.visible .entry _Z4add2PiS_S_ii(
	.param .u64 .ptr .align 1 _Z4add2PiS_S_ii_param_0,
	.param .u64 .ptr .align 1 _Z4add2PiS_S_ii_param_1,
	.param .u64 .ptr .align 1 _Z4add2PiS_S_ii_param_2,
	.param .u32 _Z4add2PiS_S_ii_param_3,
	.param .u32 _Z4add2PiS_S_ii_param_4
)
{
	.reg .pred 	%p<10>;
	.reg .b32 	%r<115>;
	.reg .b64 	%rd<56>;

	ld.param.u64 	%rd22, [_Z4add2PiS_S_ii_param_0];
	ld.param.u64 	%rd23, [_Z4add2PiS_S_ii_param_1];
	ld.param.u64 	%rd24, [_Z4add2PiS_S_ii_param_2];
	ld.param.u32 	%r17, [_Z4add2PiS_S_ii_param_4];
	cvta.to.global.u64 	%rd1, %rd24;
	cvta.to.global.u64 	%rd2, %rd23;
	cvta.to.global.u64 	%rd3, %rd22;
	setp.lt.s32 	%p1, %r17, 1;
	@%p1 bra 	$L__BB1_13;
	mov.u32 	%r19, %tid.x;
	mul.lo.s32 	%r1, %r17, %r19;
	and.b32  	%r2, %r17, 15;
	setp.lt.u32 	%p2, %r17, 16;
	mov.b32 	%r112, 0;
	@%p2 bra 	$L__BB1_4;
	and.b32  	%r112, %r17, 2147483632;
	neg.s32 	%r110, %r112;
	mul.wide.u32 	%rd25, %r1, 4;
	add.s64 	%rd26, %rd25, 32;
	add.s64 	%rd52, %rd1, %rd26;
	add.s64 	%rd51, %rd2, %rd26;
	add.s64 	%rd50, %rd3, %rd26;
$L__BB1_3:
	.pragma "nounroll";
	ld.global.u32 	%r20, [%rd50+-32];
	ld.global.u32 	%r21, [%rd51+-32];
	add.s32 	%r22, %r21, %r20;
	st.global.u32 	[%rd52+-32], %r22;
	ld.global.u32 	%r23, [%rd50+-28];
	ld.global.u32 	%r24, [%rd51+-28];
	add.s32 	%r25, %r24, %r23;
	st.global.u32 	[%rd52+-28], %r25;
	ld.global.u32 	%r26, [%rd50+-24];
	ld.global.u32 	%r27, [%rd51+-24];
	add.s32 	%r28, %r27, %r26;
	st.global.u32 	[%rd52+-24], %r28;
	ld.global.u32 	%r29, [%rd50+-20];
	ld.global.u32 	%r30, [%rd51+-20];
	add.s32 	%r31, %r30, %r29;
	st.global.u32 	[%rd52+-20], %r31;
	ld.global.u32 	%r32, [%rd50+-16];
	ld.global.u32 	%r33, [%rd51+-16];
	add.s32 	%r34, %r33, %r32;
	st.global.u32 	[%rd52+-16], %r34;
	ld.global.u32 	%r35, [%rd50+-12];
	ld.global.u32 	%r36, [%rd51+-12];
	add.s32 	%r37, %r36, %r35;
	st.global.u32 	[%rd52+-12], %r37;
	ld.global.u32 	%r38, [%rd50+-8];
	ld.global.u32 	%r39, [%rd51+-8];
	add.s32 	%r40, %r39, %r38;
	st.global.u32 	[%rd52+-8], %r40;
	ld.global.u32 	%r41, [%rd50+-4];
	ld.global.u32 	%r42, [%rd51+-4];
	add.s32 	%r43, %r42, %r41;
	st.global.u32 	[%rd52+-4], %r43;
	ld.global.u32 	%r44, [%rd50];
	ld.global.u32 	%r45, [%rd51];
	add.s32 	%r46, %r45, %r44;
	st.global.u32 	[%rd52], %r46;
	ld.global.u32 	%r47, [%rd50+4];
	ld.global.u32 	%r48, [%rd51+4];
	add.s32 	%r49, %r48, %r47;
	st.global.u32 	[%rd52+4], %r49;
	ld.global.u32 	%r50, [%rd50+8];
	ld.global.u32 	%r51, [%rd51+8];
	add.s32 	%r52, %r51, %r50;
	st.global.u32 	[%rd52+8], %r52;
	ld.global.u32 	%r53, [%rd50+12];
	ld.global.u32 	%r54, [%rd51+12];
	add.s32 	%r55, %r54, %r53;
	st.global.u32 	[%rd52+12], %r55;
	ld.global.u32 	%r56, [%rd50+16];
	ld.global.u32 	%r57, [%rd51+16];
	add.s32 	%r58, %r57, %r56;
	st.global.u32 	[%rd52+16], %r58;
	ld.global.u32 	%r59, [%rd50+20];
	ld.global.u32 	%r60, [%rd51+20];
	add.s32 	%r61, %r60, %r59;
	st.global.u32 	[%rd52+20], %r61;
	ld.global.u32 	%r62, [%rd50+24];
	ld.global.u32 	%r63, [%rd51+24];
	add.s32 	%r64, %r63, %r62;
	st.global.u32 	[%rd52+24], %r64;
	ld.global.u32 	%r65, [%rd50+28];
	ld.global.u32 	%r66, [%rd51+28];
	add.s32 	%r67, %r66, %r65;
	st.global.u32 	[%rd52+28], %r67;
	add.s32 	%r110, %r110, 16;
	add.s64 	%rd52, %rd52, 64;
	add.s64 	%rd51, %rd51, 64;
	add.s64 	%rd50, %rd50, 64;
	setp.ne.s32 	%p3, %r110, 0;
	@%p3 bra 	$L__BB1_3;
$L__BB1_4:
	setp.eq.s32 	%p4, %r2, 0;
	@%p4 bra 	$L__BB1_13;
	and.b32  	%r8, %r17, 7;
	setp.lt.u32 	%p5, %r2, 8;
	@%p5 bra 	$L__BB1_7;
	add.s32 	%r68, %r112, %r1;
	mul.wide.u32 	%rd27, %r68, 4;
	add.s64 	%rd28, %rd3, %rd27;
	ld.global.u32 	%r69, [%rd28];
	add.s64 	%rd29, %rd2, %rd27;
	ld.global.u32 	%r70, [%rd29];
	add.s32 	%r71, %r70, %r69;
	add.s64 	%rd30, %rd1, %rd27;
	st.global.u32 	[%rd30], %r71;
	cvt.u64.u32 	%rd31, %r1;
	cvt.u64.u32 	%rd32, %r112;
	add.s64 	%rd33, %rd32, %rd31;
	shl.b64 	%rd34, %rd33, 2;
	add.s64 	%rd35, %rd3, %rd34;
	ld.global.u32 	%r72, [%rd35+4];
	add.s64 	%rd36, %rd2, %rd34;
	ld.global.u32 	%r73, [%rd36+4];
	add.s32 	%r74, %r73, %r72;
	add.s64 	%rd37, %rd1, %rd34;
	st.global.u32 	[%rd37+4], %r74;
	ld.global.u32 	%r75, [%rd35+8];
	ld.global.u32 	%r76, [%rd36+8];
	add.s32 	%r77, %r76, %r75;
	st.global.u32 	[%rd37+8], %r77;
	ld.global.u32 	%r78, [%rd35+12];
	ld.global.u32 	%r79, [%rd36+12];
	add.s32 	%r80, %r79, %r78;
	st.global.u32 	[%rd37+12], %r80;
	ld.global.u32 	%r81, [%rd35+16];
	ld.global.u32 	%r82, [%rd36+16];
	add.s32 	%r83, %r82, %r81;
	st.global.u32 	[%rd37+16], %r83;
	ld.global.u32 	%r84, [%rd35+20];
	ld.global.u32 	%r85, [%rd36+20];
	add.s32 	%r86, %r85, %r84;
	st.global.u32 	[%rd37+20], %r86;
	ld.global.u32 	%r87, [%rd35+24];
	ld.global.u32 	%r88, [%rd36+24];
	add.s32 	%r89, %r88, %r87;
	st.global.u32 	[%rd37+24], %r89;
	ld.global.u32 	%r90, [%rd35+28];
	ld.global.u32 	%r91, [%rd36+28];
	add.s32 	%r92, %r91, %r90;
	st.global.u32 	[%rd37+28], %r92;
	add.s32 	%r112, %r112, 8;
$L__BB1_7:
	setp.eq.s32 	%p6, %r8, 0;
	@%p6 bra 	$L__BB1_13;
	and.b32  	%r11, %r17, 3;
	setp.lt.u32 	%p7, %r8, 4;
	@%p7 bra 	$L__BB1_10;
	add.s32 	%r93, %r112, %r1;
	mul.wide.u32 	%rd38, %r93, 4;
	add.s64 	%rd39, %rd3, %rd38;
	ld.global.u32 	%r94, [%rd39];
	add.s64 	%rd40, %rd2, %rd38;
	ld.global.u32 	%r95, [%rd40];
	add.s32 	%r96, %r95, %r94;
	add.s64 	%rd41, %rd1, %rd38;
	st.global.u32 	[%rd41], %r96;
	cvt.u64.u32 	%rd42, %r1;
	cvt.u64.u32 	%rd43, %r112;
	add.s64 	%rd44, %rd43, %rd42;
	shl.b64 	%rd45, %rd44, 2;
	add.s64 	%rd46, %rd3, %rd45;
	ld.global.u32 	%r97, [%rd46+4];
	add.s64 	%rd47, %rd2, %rd45;
	ld.global.u32 	%r98, [%rd47+4];
	add.s32 	%r99, %r98, %r97;
	add.s64 	%rd48, %rd1, %rd45;
	st.global.u32 	[%rd48+4], %r99;
	ld.global.u32 	%r100, [%rd46+8];
	ld.global.u32 	%r101, [%rd47+8];
	add.s32 	%r102, %r101, %r100;
	st.global.u32 	[%rd48+8], %r102;
	ld.global.u32 	%r103, [%rd46+12];
	ld.global.u32 	%r104, [%rd47+12];
	add.s32 	%r105, %r104, %r103;
	st.global.u32 	[%rd48+12], %r105;
	add.s32 	%r112, %r112, 4;
$L__BB1_10:
	setp.eq.s32 	%p8, %r11, 0;
	@%p8 bra 	$L__BB1_13;
	add.s32 	%r106, %r112, %r1;
	mul.wide.u32 	%rd49, %r106, 4;
	add.s64 	%rd55, %rd1, %rd49;
	add.s64 	%rd54, %rd2, %rd49;
	add.s64 	%rd53, %rd3, %rd49;
	neg.s32 	%r114, %r11;
$L__BB1_12:
	.pragma "nounroll";
	ld.global.u32 	%r107, [%rd53];
	ld.global.u32 	%r108, [%rd54];
	add.s32 	%r109, %r108, %r107;
	st.global.u32 	[%rd55], %r109;
	add.s64 	%rd55, %rd55, 4;
	add.s64 	%rd54, %rd54, 4;
	add.s64 	%rd53, %rd53, 4;
	add.s32 	%r114, %r114, 1;
	setp.ne.s32 	%p9, %r114, 0;
	@%p9 bra 	$L__BB1_12;
$L__BB1_13:
	ret;

}
	// .globl	_Z4add3PiS_S_ii
.visible .entry _Z4add3PiS_S_ii(
	.param .u64 .ptr .align 1 _Z4add3PiS_S_ii_param_0,
	.param .u64 .ptr .align 1 _Z4add3PiS_S_ii_param_1,
	.param .u64 .ptr .align 1 _Z4add3PiS_S_ii_param_2,
	.param .u32 _Z4add3PiS_S_ii_param_3,
	.param .u32 _Z4add3PiS_S_ii_param_4
)
{
	.reg .pred 	%p<10>;
	.reg .b32 	%r<193>;
	.reg .b64 	%rd<127>;

	ld.param.u64 	%rd8, [_Z4add3PiS_S_ii_param_0];
	ld.param.u64 	%rd9, [_Z4add3PiS_S_ii_param_1];
	ld.param.u64 	%rd10, [_Z4add3PiS_S_ii_param_2];
	ld.param.u32 	%r64, [_Z4add3PiS_S_ii_param_4];
	cvta.to.global.u64 	%rd1, %rd10;
	cvta.to.global.u64 	%rd2, %rd9;
	cvta.to.global.u64 	%rd3, %rd8;
	mov.u32 	%r1, %tid.x;
	setp.lt.s32 	%p1, %r64, 1;
	@%p1 bra 	$L__BB2_13;
	add.s32 	%r66, %r64, -1;
	and.b32  	%r2, %r64, 15;
	setp.lt.u32 	%p2, %r66, 15;
	mov.b32 	%r190, 0;
	@%p2 bra 	$L__BB2_4;
	and.b32  	%r67, %r64, 2147483632;
	neg.s32 	%r188, %r67;
	add.s32 	%r187, %r1, %r64;
	shl.b32 	%r68, %r64, 1;
	add.s32 	%r186, %r1, %r68;
	mad.lo.s32 	%r185, %r64, 3, %r1;
	shl.b32 	%r69, %r64, 2;
	add.s32 	%r184, %r1, %r69;
	mad.lo.s32 	%r183, %r64, 5, %r1;
	mad.lo.s32 	%r182, %r64, 6, %r1;
	mad.lo.s32 	%r181, %r64, 7, %r1;
	shl.b32 	%r70, %r64, 3;
	add.s32 	%r180, %r1, %r70;
	mad.lo.s32 	%r179, %r64, 9, %r1;
	mad.lo.s32 	%r178, %r64, 10, %r1;
	mad.lo.s32 	%r177, %r64, 11, %r1;
	mad.lo.s32 	%r176, %r64, 12, %r1;
	mad.lo.s32 	%r175, %r64, 13, %r1;
	mad.lo.s32 	%r174, %r64, 14, %r1;
	mad.lo.s32 	%r173, %r64, 15, %r1;
	mov.u32 	%r172, %r1;
$L__BB2_3:
	.pragma "nounroll";
	and.b32  	%r190, %r64, 2147483632;
	mul.wide.u32 	%rd11, %r172, 4;
	add.s64 	%rd12, %rd3, %rd11;
	ld.global.u32 	%r71, [%rd12];
	add.s64 	%rd13, %rd2, %rd11;
	ld.global.u32 	%r72, [%rd13];
	add.s32 	%r73, %r72, %r71;
	add.s64 	%rd14, %rd1, %rd11;
	st.global.u32 	[%rd14], %r73;
	mul.wide.u32 	%rd15, %r187, 4;
	add.s64 	%rd16, %rd3, %rd15;
	ld.global.u32 	%r74, [%rd16];
	add.s64 	%rd17, %rd2, %rd15;
	ld.global.u32 	%r75, [%rd17];
	add.s32 	%r76, %r75, %r74;
	add.s64 	%rd18, %rd1, %rd15;
	st.global.u32 	[%rd18], %r76;
	mul.wide.u32 	%rd19, %r186, 4;
	add.s64 	%rd20, %rd3, %rd19;
	ld.global.u32 	%r77, [%rd20];
	add.s64 	%rd21, %rd2, %rd19;
	ld.global.u32 	%r78, [%rd21];
	add.s32 	%r79, %r78, %r77;
	add.s64 	%rd22, %rd1, %rd19;
	st.global.u32 	[%rd22], %r79;
	mul.wide.u32 	%rd23, %r185, 4;
	add.s64 	%rd24, %rd3, %rd23;
	ld.global.u32 	%r80, [%rd24];
	add.s64 	%rd25, %rd2, %rd23;
	ld.global.u32 	%r81, [%rd25];
	add.s32 	%r82, %r81, %r80;
	add.s64 	%rd26, %rd1, %rd23;
	st.global.u32 	[%rd26], %r82;
	mul.wide.u32 	%rd27, %r184, 4;
	add.s64 	%rd28, %rd3, %rd27;
	ld.global.u32 	%r83, [%rd28];
	add.s64 	%rd29, %rd2, %rd27;
	ld.global.u32 	%r84, [%rd29];
	add.s32 	%r85, %r84, %r83;
	add.s64 	%rd30, %rd1, %rd27;
	st.global.u32 	[%rd30], %r85;
	mul.wide.u32 	%rd31, %r183, 4;
	add.s64 	%rd32, %rd3, %rd31;
	ld.global.u32 	%r86, [%rd32];
	add.s64 	%rd33, %rd2, %rd31;
	ld.global.u32 	%r87, [%rd33];
	add.s32 	%r88, %r87, %r86;
	add.s64 	%rd34, %rd1, %rd31;
	st.global.u32 	[%rd34], %r88;
	mul.wide.u32 	%rd35, %r182, 4;
	add.s64 	%rd36, %rd3, %rd35;
	ld.global.u32 	%r89, [%rd36];
	add.s64 	%rd37, %rd2, %rd35;
	ld.global.u32 	%r90, [%rd37];
	add.s32 	%r91, %r90, %r89;
	add.s64 	%rd38, %rd1, %rd35;
	st.global.u32 	[%rd38], %r91;
	mul.wide.u32 	%rd39, %r181, 4;
	add.s64 	%rd40, %rd3, %rd39;
	ld.global.u32 	%r92, [%rd40];
	add.s64 	%rd41, %rd2, %rd39;
	ld.global.u32 	%r93, [%rd41];
	add.s32 	%r94, %r93, %r92;
	add.s64 	%rd42, %rd1, %rd39;
	st.global.u32 	[%rd42], %r94;
	mul.wide.u32 	%rd43, %r180, 4;
	add.s64 	%rd44, %rd3, %rd43;
	ld.global.u32 	%r95, [%rd44];
	add.s64 	%rd45, %rd2, %rd43;
	ld.global.u32 	%r96, [%rd45];
	add.s32 	%r97, %r96, %r95;
	add.s64 	%rd46, %rd1, %rd43;
	st.global.u32 	[%rd46], %r97;
	mul.wide.u32 	%rd47, %r179, 4;
	add.s64 	%rd48, %rd3, %rd47;
	ld.global.u32 	%r98, [%rd48];
	add.s64 	%rd49, %rd2, %rd47;
	ld.global.u32 	%r99, [%rd49];
	add.s32 	%r100, %r99, %r98;
	add.s64 	%rd50, %rd1, %rd47;
	st.global.u32 	[%rd50], %r100;
	mul.wide.u32 	%rd51, %r178, 4;
	add.s64 	%rd52, %rd3, %rd51;
	ld.global.u32 	%r101, [%rd52];
	add.s64 	%rd53, %rd2, %rd51;
	ld.global.u32 	%r102, [%rd53];
	add.s32 	%r103, %r102, %r101;
	add.s64 	%rd54, %rd1, %rd51;
	st.global.u32 	[%rd54], %r103;
	mul.wide.u32 	%rd55, %r177, 4;
	add.s64 	%rd56, %rd3, %rd55;
	ld.global.u32 	%r104, [%rd56];
	add.s64 	%rd57, %rd2, %rd55;
	ld.global.u32 	%r105, [%rd57];
	add.s32 	%r106, %r105, %r104;
	add.s64 	%rd58, %rd1, %rd55;
	st.global.u32 	[%rd58], %r106;
	mul.wide.u32 	%rd59, %r176, 4;
	add.s64 	%rd60, %rd3, %rd59;
	ld.global.u32 	%r107, [%rd60];
	add.s64 	%rd61, %rd2, %rd59;
	ld.global.u32 	%r108, [%rd61];
	add.s32 	%r109, %r108, %r107;
	add.s64 	%rd62, %rd1, %rd59;
	st.global.u32 	[%rd62], %r109;
	mul.wide.u32 	%rd63, %r175, 4;
	add.s64 	%rd64, %rd3, %rd63;
	ld.global.u32 	%r110, [%rd64];
	add.s64 	%rd65, %rd2, %rd63;
	ld.global.u32 	%r111, [%rd65];
	add.s32 	%r112, %r111, %r110;
	add.s64 	%rd66, %rd1, %rd63;
	st.global.u32 	[%rd66], %r112;
	mul.wide.u32 	%rd67, %r174, 4;
	add.s64 	%rd68, %rd3, %rd67;
	ld.global.u32 	%r113, [%rd68];
	add.s64 	%rd69, %rd2, %rd67;
	ld.global.u32 	%r114, [%rd69];
	add.s32 	%r115, %r114, %r113;
	add.s64 	%rd70, %rd1, %rd67;
	st.global.u32 	[%rd70], %r115;
	mul.wide.u32 	%rd71, %r173, 4;
	add.s64 	%rd72, %rd3, %rd71;
	ld.global.u32 	%r116, [%rd72];
	add.s64 	%rd73, %rd2, %rd71;
	ld.global.u32 	%r117, [%rd73];
	add.s32 	%r118, %r117, %r116;
	add.s64 	%rd74, %rd1, %rd71;
	st.global.u32 	[%rd74], %r118;
	add.s32 	%r188, %r188, 16;
	shl.b32 	%r119, %r64, 4;
	add.s32 	%r187, %r187, %r119;
	add.s32 	%r186, %r186, %r119;
	add.s32 	%r185, %r185, %r119;
	add.s32 	%r184, %r184, %r119;
	add.s32 	%r183, %r183, %r119;
	add.s32 	%r182, %r182, %r119;
	add.s32 	%r181, %r181, %r119;
	add.s32 	%r180, %r180, %r119;
	add.s32 	%r179, %r179, %r119;
	add.s32 	%r178, %r178, %r119;
	add.s32 	%r177, %r177, %r119;
	add.s32 	%r176, %r176, %r119;
	add.s32 	%r175, %r175, %r119;
	add.s32 	%r174, %r174, %r119;
	add.s32 	%r173, %r173, %r119;
	add.s32 	%r172, %r172, %r119;
	setp.ne.s32 	%p3, %r188, 0;
	@%p3 bra 	$L__BB2_3;
$L__BB2_4:
	setp.eq.s32 	%p4, %r2, 0;
	@%p4 bra 	$L__BB2_13;
	and.b32  	%r55, %r64, 7;
	setp.lt.u32 	%p5, %r2, 8;
	@%p5 bra 	$L__BB2_7;
	mad.lo.s32 	%r120, %r190, %r64, %r1;
	mul.wide.u32 	%rd75, %r120, 4;
	add.s64 	%rd76, %rd3, %rd75;
	ld.global.u32 	%r121, [%rd76];
	add.s64 	%rd77, %rd2, %rd75;
	ld.global.u32 	%r122, [%rd77];
	add.s32 	%r123, %r122, %r121;
	add.s64 	%rd78, %rd1, %rd75;
	st.global.u32 	[%rd78], %r123;
	add.s32 	%r124, %r120, %r64;
	mul.wide.u32 	%rd79, %r124, 4;
	add.s64 	%rd80, %rd3, %rd79;
	ld.global.u32 	%r125, [%rd80];
	add.s64 	%rd81, %rd2, %rd79;
	ld.global.u32 	%r126, [%rd81];
	add.s32 	%r127, %r126, %r125;
	add.s64 	%rd82, %rd1, %rd79;
	st.global.u32 	[%rd82], %r127;
	add.s32 	%r128, %r124, %r64;
	mul.wide.u32 	%rd83, %r128, 4;
	add.s64 	%rd84, %rd3, %rd83;
	ld.global.u32 	%r129, [%rd84];
	add.s64 	%rd85, %rd2, %rd83;
	ld.global.u32 	%r130, [%rd85];
	add.s32 	%r131, %r130, %r129;
	add.s64 	%rd86, %rd1, %rd83;
	st.global.u32 	[%rd86], %r131;
	add.s32 	%r132, %r128, %r64;
	mul.wide.u32 	%rd87, %r132, 4;
	add.s64 	%rd88, %rd3, %rd87;
	ld.global.u32 	%r133, [%rd88];
	add.s64 	%rd89, %rd2, %rd87;
	ld.global.u32 	%r134, [%rd89];
	add.s32 	%r135, %r134, %r133;
	add.s64 	%rd90, %rd1, %rd87;
	st.global.u32 	[%rd90], %r135;
	add.s32 	%r136, %r132, %r64;
	mul.wide.u32 	%rd91, %r136, 4;
	add.s64 	%rd92, %rd3, %rd91;
	ld.global.u32 	%r137, [%rd92];
	add.s64 	%rd93, %rd2, %rd91;
	ld.global.u32 	%r138, [%rd93];
	add.s32 	%r139, %r138, %r137;
	add.s64 	%rd94, %rd1, %rd91;
	st.global.u32 	[%rd94], %r139;
	add.s32 	%r140, %r136, %r64;
	mul.wide.u32 	%rd95, %r140, 4;
	add.s64 	%rd96, %rd3, %rd95;
	ld.global.u32 	%r141, [%rd96];
	add.s64 	%rd97, %rd2, %rd95;
	ld.global.u32 	%r142, [%rd97];
	add.s32 	%r143, %r142, %r141;
	add.s64 	%rd98, %rd1, %rd95;
	st.global.u32 	[%rd98], %r143;
	add.s32 	%r144, %r140, %r64;
	mul.wide.u32 	%rd99, %r144, 4;
	add.s64 	%rd100, %rd3, %rd99;
	ld.global.u32 	%r145, [%rd100];
	add.s64 	%rd101, %rd2, %rd99;
	ld.global.u32 	%r146, [%rd101];
	add.s32 	%r147, %r146, %r145;
	add.s64 	%rd102, %rd1, %rd99;
	st.global.u32 	[%rd102], %r147;
	add.s32 	%r148, %r144, %r64;
	mul.wide.u32 	%rd103, %r148, 4;
	add.s64 	%rd104, %rd3, %rd103;
	ld.global.u32 	%r149, [%rd104];
	add.s64 	%rd105, %rd2, %rd103;
	ld.global.u32 	%r150, [%rd105];
	add.s32 	%r151, %r150, %r149;
	add.s64 	%rd106, %rd1, %rd103;
	st.global.u32 	[%rd106], %r151;
	add.s32 	%r190, %r190, 8;
$L__BB2_7:
	setp.eq.s32 	%p6, %r55, 0;
	@%p6 bra 	$L__BB2_13;
	and.b32  	%r58, %r64, 3;
	setp.lt.u32 	%p7, %r55, 4;
	@%p7 bra 	$L__BB2_10;
	mad.lo.s32 	%r152, %r190, %r64, %r1;
	mul.wide.u32 	%rd107, %r152, 4;
	add.s64 	%rd108, %rd3, %rd107;
	ld.global.u32 	%r153, [%rd108];
	add.s64 	%rd109, %rd2, %rd107;
	ld.global.u32 	%r154, [%rd109];
	add.s32 	%r155, %r154, %r153;
	add.s64 	%rd110, %rd1, %rd107;
	st.global.u32 	[%rd110], %r155;
	add.s32 	%r156, %r152, %r64;
	mul.wide.u32 	%rd111, %r156, 4;
	add.s64 	%rd112, %rd3, %rd111;
	ld.global.u32 	%r157, [%rd112];
	add.s64 	%rd113, %rd2, %rd111;
	ld.global.u32 	%r158, [%rd113];
	add.s32 	%r159, %r158, %r157;
	add.s64 	%rd114, %rd1, %rd111;
	st.global.u32 	[%rd114], %r159;
	add.s32 	%r160, %r156, %r64;
	mul.wide.u32 	%rd115, %r160, 4;
	add.s64 	%rd116, %rd3, %rd115;
	ld.global.u32 	%r161, [%rd116];
	add.s64 	%rd117, %rd2, %rd115;
	ld.global.u32 	%r162, [%rd117];
	add.s32 	%r163, %r162, %r161;
	add.s64 	%rd118, %rd1, %rd115;
	st.global.u32 	[%rd118], %r163;
	add.s32 	%r164, %r160, %r64;
	mul.wide.u32 	%rd119, %r164, 4;
	add.s64 	%rd120, %rd3, %rd119;
	ld.global.u32 	%r165, [%rd120];
	add.s64 	%rd121, %rd2, %rd119;
	ld.global.u32 	%r166, [%rd121];
	add.s32 	%r167, %r166, %r165;
	add.s64 	%rd122, %rd1, %rd119;
	st.global.u32 	[%rd122], %r167;
	add.s32 	%r190, %r190, 4;
$L__BB2_10:
	setp.eq.s32 	%p8, %r58, 0;
	@%p8 bra 	$L__BB2_13;
	mad.lo.s32 	%r168, %r190, %r64, %r1;
	mul.wide.u32 	%rd126, %r168, 4;
	mul.wide.u32 	%rd5, %r64, 4;
	neg.s32 	%r192, %r58;
$L__BB2_12:
	.pragma "nounroll";
	add.s64 	%rd123, %rd3, %rd126;
	ld.global.u32 	%r169, [%rd123];
	add.s64 	%rd124, %rd2, %rd126;
	ld.global.u32 	%r170, [%rd124];
	add.s32 	%r171, %r170, %r169;
	add.s64 	%rd125, %rd1, %rd126;
	st.global.u32 	[%rd125], %r171;
	add.s64 	%rd126, %rd126, %rd5;
	add.s32 	%r192, %r192, 1;
	setp.ne.s32 	%p9, %r192, 0;
	@%p9 bra 	$L__BB2_12;
$L__BB2_13:
	ret;

}


// ===== COMPILED SASS (sm_100) =====

	.target	sm_100

	.elftype	@"ET_EXEC"


//--------------------- .note.nv.tkinfo           --------------------------
	.section	.note.nv.tkinfo,"",@"SHT_NOTE"
	.sectionflags	@"SHF_NOTE_NV_TKINFO"
	.tkinfo
        /*0018*/ 	.word	0x00000002
        /*0030*/ 	.string	""
        /*0030*/ 	.string	"ptxas"
        /*0030*/ 	.string	"Cuda compilation tools, release 13.0, V13.0.88"
        /*0030*/ 	.string	"Build cuda_13.0.r13.0/compiler.36424714_0"
        /*0030*/ 	.string	"-arch sm_100 -m 64 "



//--------------------- .note.nv.cuinfo           --------------------------
	.section	.note.nv.cuinfo,"",@"SHT_NOTE"
	.sectionflags	@"SHF_NOTE_NV_CUINFO"
        /*0018*/ 	.short	0x0002
        /*001a*/ 	.short	0x0064
        /*001c*/ 	.short	0x0082
	.zero		2


//--------------------- .nv.info                  --------------------------
	.section	.nv.info,"",@"SHT_CUDA_INFO"
	.align	4


	//----- nvinfo : EIATTR_REGCOUNT
	.align		4
        /*0000*/ 	.byte	0x04, 0x2f
        /*0002*/ 	.short	(.L_1 - .L_0)
	.align		4
.L_0:
        /*0004*/ 	.word	index@(_Z4add1PiS_S_ii)
        /*0008*/ 	.word	0x0000000c


	//----- nvinfo : EIATTR_FRAME_SIZE
	.align		4
.L_1:
        /*000c*/ 	.byte	0x04, 0x11
        /*000e*/ 	.short	(.L_3 - .L_2)
	.align		4
.L_2:
        /*0010*/ 	.word	index@(_Z4add1PiS_S_ii)
        /*0014*/ 	.word	0x00000000


	//----- nvinfo : EIATTR_REGCOUNT
	.align		4
.L_3:
        /*0018*/ 	.byte	0x04, 0x2f
        /*001a*/ 	.short	(.L_5 - .L_4)
	.align		4
.L_4:
        /*001c*/ 	.word	index@(_Z4add2PiS_S_ii)
        /*0020*/ 	.word	0x00000014


	//----- nvinfo : EIATTR_FRAME_SIZE
	.align		4
.L_5:
        /*0024*/ 	.byte	0x04, 0x11
        /*0026*/ 	.short	(.L_7 - .L_6)
	.align		4
.L_6:
        /*0028*/ 	.word	index@(_Z4add2PiS_S_ii)
        /*002c*/ 	.word	0x00000000


	//----- nvinfo : EIATTR_REGCOUNT
	.align		4
.L_7:
        /*0030*/ 	.byte	0x04, 0x2f
        /*0032*/ 	.short	(.L_9 - .L_8)
	.align		4
.L_8:
        /*0034*/ 	.word	index@(_Z4add3PiS_S_ii)
        /*0038*/ 	.word	0x00000020


	//----- nvinfo : EIATTR_FRAME_SIZE
	.align		4
.L_9:
        /*003c*/ 	.byte	0x04, 0x11
        /*003e*/ 	.short	(.L_11 - .L_10)
	.align		4
.L_10:
        /*0040*/ 	.word	index@(_Z4add3PiS_S_ii)
        /*0044*/ 	.word	0x00000000


	//----- nvinfo : EIATTR_MIN_STACK_SIZE
	.align		4
.L_11:
        /*0048*/ 	.byte	0x04, 0x12
        /*004a*/ 	.short	(.L_13 - .L_12)
	.align		4
.L_12:
        /*004c*/ 	.word	index@(_Z4add3PiS_S_ii)
        /*0050*/ 	.word	0x00000000


	//----- nvinfo : EIATTR_MIN_STACK_SIZE
	.align		4
.L_13:
        /*0054*/ 	.byte	0x04, 0x12
        /*0056*/ 	.short	(.L_15 - .L_14)
	.align		4
.L_14:
        /*0058*/ 	.word	index@(_Z4add2PiS_S_ii)
        /*005c*/ 	.word	0x00000000


	//----- nvinfo : EIATTR_MIN_STACK_SIZE
	.align		4
.L_15:
        /*0060*/ 	.byte	0x04, 0x12
        /*0062*/ 	.short	(.L_17 - .L_16)
	.align		4
.L_16:
        /*0064*/ 	.word	index@(_Z4add1PiS_S_ii)
        /*0068*/ 	.word	0x00000000
.L_17:


//--------------------- .nv.compat                --------------------------
	.section	.nv.compat,"",@"SHT_CUDA_COMPAT_INFO"
	.align	4
        /*0000*/ 	.byte	0x02, 0x09, 0x00, 0x00, 0x02, 0x02, 0x01, 0x00, 0x02, 0x05, 0x05, 0x00, 0x03, 0x07, 0x01, 0x01
        /*0010*/ 	.byte	0x02, 0x03, 0x00, 0x00, 0x02, 0x06, 0x01, 0x00, 0x04, 0x0b, 0x08, 0x00, 0x09, 0x00, 0x00, 0x00
        /*0020*/ 	.byte	0x00, 0x00, 0x00, 0x00


//--------------------- .nv.info._Z4add3PiS_S_ii  --------------------------
	.section	.nv.info._Z4add3PiS_S_ii,"",@"SHT_CUDA_INFO"
	.sectionflags	@""
	.align	4


	//----- nvinfo : EIATTR_CUDA_API_VERSION
	.align		4
        /*0000*/ 	.byte	0x04, 0x37
        /*0002*/ 	.short	(.L_19 - .L_18)
.L_18:
        /*0004*/ 	.word	0x00000082


	//----- nvinfo : EIATTR_KPARAM_INFO
	.align		4
.L_19:
        /*0008*/ 	.byte	0x04, 0x17
        /*000a*/ 	.short	(.L_21 - .L_20)
.L_20:
        /*000c*/ 	.word	0x00000000
        /*0010*/ 	.short	0x0004
        /*0012*/ 	.short	0x001c
        /*0014*/ 	.byte	0x00, 0xf0, 0x11, 0x00


	//----- nvinfo : EIATTR_KPARAM_INFO
	.align		4
.L_21:
        /*0018*/ 	.byte	0x04, 0x17
        /*001a*/ 	.short	(.L_23 - .L_22)
.L_22:
        /*001c*/ 	.word	0x00000000
        /*0020*/ 	.short	0x0003
        /*0022*/ 	.short	0x0018
        /*0024*/ 	.byte	0x00, 0xf0, 0x11, 0x00


	//----- nvinfo : EIATTR_KPARAM_INFO
	.align		4
.L_23:
        /*0028*/ 	.byte	0x04, 0x17
        /*002a*/ 	.short	(.L_25 - .L_24)
.L_24:
        /*002c*/ 	.word	0x00000000
        /*0030*/ 	.short	0x0002
        /*0032*/ 	.short	0x0010
        /*0034*/ 	.byte	0x00, 0xf5, 0x21, 0x00


	//----- nvinfo : EIATTR_KPARAM_INFO
	.align		4
.L_25:
        /*0038*/ 	.byte	0x04, 0x17
        /*003a*/ 	.short	(.L_27 - .L_26)
.L_26:
        /*003c*/ 	.word	0x00000000
        /*0040*/ 	.short	0x0001
        /*0042*/ 	.short	0x0008
        /*0044*/ 	.byte	0x00, 0xf5, 0x21, 0x00


	//----- nvinfo : EIATTR_KPARAM_INFO
	.align		4
.L_27:
        /*0048*/ 	.byte	0x04, 0x17
        /*004a*/ 	.short	(.L_29 - .L_28)
.L_28:
        /*004c*/ 	.word	0x00000000
        /*0050*/ 	.short	0x0000
        /*0052*/ 	.short	0x0000
        /*0054*/ 	.byte	0x00, 0xf5, 0x21, 0x00


	//----- nvinfo : EIATTR_SPARSE_MMA_MASK
	.align		4
.L_29:
        /*0058*/ 	.byte	0x03, 0x50
        /*005a*/ 	.short	0x0000


	//----- nvinfo : EIATTR_MAXREG_COUNT
	.align		4
        /*005c*/ 	.byte	0x03, 0x1b
        /*005e*/ 	.short	0x00ff


	//----- nvinfo : EIATTR_MERCURY_ISA_VERSION
	.align		4
        /*0060*/ 	.byte	0x03, 0x5f
        /*0062*/ 	.short	0x0101


	//----- nvinfo : EIATTR_VRC_CTA_INIT_COUNT
	.align		4
        /*0064*/ 	.byte	0x02, 0x4a
	.zero		1
	.zero		1


	//----- nvinfo : EIATTR_EXIT_INSTR_OFFSETS
	.align		4
        /*0068*/ 	.byte	0x04, 0x1c
        /*006a*/ 	.short	(.L_31 - .L_30)


	//   ....[0]....
.L_30:
        /*006c*/ 	.word	0x00000040


	//   ....[1]....
        /*0070*/ 	.word	0x00000bf0


	//   ....[2]....
        /*0074*/ 	.word	0x00001090


	//   ....[3]....
        /*0078*/ 	.word	0x00001330


	//   ....[4]....
        /*007c*/ 	.word	0x00001480


	//----- nvinfo : EIATTR_CBANK_PARAM_SIZE
	.align		4
.L_31:
        /*0080*/ 	.byte	0x03, 0x19
        /*0082*/ 	.short	0x0020


	//----- nvinfo : EIATTR_PARAM_CBANK
	.align		4
        /*0084*/ 	.byte	0x04, 0x0a
        /*0086*/ 	.short	(.L_33 - .L_32)
	.align		4
.L_32:
        /*0088*/ 	.word	index@(.nv.constant0._Z4add3PiS_S_ii)
        /*008c*/ 	.short	0x0380
        /*008e*/ 	.short	0x0020


	//----- nvinfo : EIATTR_SW_WAR
	.align		4
.L_33:
        /*0090*/ 	.byte	0x04, 0x36
        /*0092*/ 	.short	(.L_35 - .L_34)
.L_34:
        /*0094*/ 	.word	0x00000008
.L_35:


//--------------------- .nv.info._Z4add2PiS_S_ii  --------------------------
	.section	.nv.info._Z4add2PiS_S_ii,"",@"SHT_CUDA_INFO"
	.sectionflags	@""
	.align	4


	//----- nvinfo : EIATTR_CUDA_API_VERSION
	.align		4
        /*0000*/ 	.byte	0x04, 0x37
        /*0002*/ 	.short	(.L_37 - .L_36)
.L_36:
        /*0004*/ 	.word	0x00000082


	//----- nvinfo : EIATTR_KPARAM_INFO
	.align		4
.L_37:
        /*0008*/ 	.byte	0x04, 0x17
        /*000a*/ 	.short	(.L_39 - .L_38)
.L_38:
        /*000c*/ 	.word	0x00000000
        /*0010*/ 	.short	0x0004
        /*0012*/ 	.short	0x001c
        /*0014*/ 	.byte	0x00, 0xf0, 0x11, 0x00


	//----- nvinfo : EIATTR_KPARAM_INFO
	.align		4
.L_39:
        /*0018*/ 	.byte	0x04, 0x17
        /*001a*/ 	.short	(.L_41 - .L_40)
.L_40:
        /*001c*/ 	.word	0x00000000
        /*0020*/ 	.short	0x0003
        /*0022*/ 	.short	0x0018
        /*0024*/ 	.byte	0x00, 0xf0, 0x11, 0x00


	//----- nvinfo : EIATTR_KPARAM_INFO
	.align		4
.L_41:
        /*0028*/ 	.byte	0x04, 0x17
        /*002a*/ 	.short	(.L_43 - .L_42)
.L_42:
        /*002c*/ 	.word	0x00000000
        /*0030*/ 	.short	0x0002
        /*0032*/ 	.short	0x0010
        /*0034*/ 	.byte	0x00, 0xf5, 0x21, 0x00


	//----- nvinfo : EIATTR_KPARAM_INFO
	.align		4
.L_43:
        /*0038*/ 	.byte	0x04, 0x17
        /*003a*/ 	.short	(.L_45 - .L_44)
.L_44:
        /*003c*/ 	.word	0x00000000
        /*0040*/ 	.short	0x0001
        /*0042*/ 	.short	0x0008
        /*0044*/ 	.byte	0x00, 0xf5, 0x21, 0x00


	//----- nvinfo : EIATTR_KPARAM_INFO
	.align		4
.L_45:
        /*0048*/ 	.byte	0x04, 0x17
        /*004a*/ 	.short	(.L_47 - .L_46)
.L_46:
        /*004c*/ 	.word	0x00000000
        /*0050*/ 	.short	0x0000
        /*0052*/ 	.short	0x0000
        /*0054*/ 	.byte	0x00, 0xf5, 0x21, 0x00


	//----- nvinfo : EIATTR_SPARSE_MMA_MASK
	.align		4
.L_47:
        /*0058*/ 	.byte	0x03, 0x50
        /*005a*/ 	.short	0x0000


	//----- nvinfo : EIATTR_MAXREG_COUNT
	.align		4
        /*005c*/ 	.byte	0x03, 0x1b
        /*005e*/ 	.short	0x00ff


	//----- nvinfo : EIATTR_MERCURY_ISA_VERSION
	.align		4
        /*0060*/ 	.byte	0x03, 0x5f
        /*0062*/ 	.short	0x0101


	//----- nvinfo : EIATTR_VRC_CTA_INIT_COUNT
	.align		4
        /*0064*/ 	.byte	0x02, 0x4a
	.zero		1
	.zero		1


	//----- nvinfo : EIATTR_EXIT_INSTR_OFFSETS
	.align		4
        /*0068*/ 	.byte	0x04, 0x1c
        /*006a*/ 	.short	(.L_49 - .L_48)


	//   ....[0]....
.L_48:
        /*006c*/ 	.word	0x00000030


	//   ....[1]....
        /*0070*/ 	.word	0x00000660


	//   ....[2]....
        /*0074*/ 	.word	0x000009f0


	//   ....[3]....
        /*0078*/ 	.word	0x00000c80


	//   ....[4]....
        /*007c*/ 	.word	0x00000e70


	//----- nvinfo : EIATTR_CBANK_PARAM_SIZE
	.align		4
.L_49:
        /*0080*/ 	.byte	0x03, 0x19
        /*0082*/ 	.short	0x0020


	//----- nvinfo : EIATTR_PARAM_CBANK
	.align		4
        /*0084*/ 	.byte	0x04, 0x0a
        /*0086*/ 	.short	(.L_51 - .L_50)
	.align		4
.L_50:
        /*0088*/ 	.word	index@(.nv.constant0._Z4add2PiS_S_ii)
        /*008c*/ 	.short	0x0380
        /*008e*/ 	.short	0x0020


	//----- nvinfo : EIATTR_SW_WAR
	.align		4
.L_51:
        /*0090*/ 	.byte	0x04, 0x36
        /*0092*/ 	.short	(.L_53 - .L_52)
.L_52:
        /*0094*/ 	.word	0x00000008
.L_53:


//--------------------- .nv.info._Z4add1PiS_S_ii  --------------------------
	.section	.nv.info._Z4add1PiS_S_ii,"",@"SHT_CUDA_INFO"
	.sectionflags	@""
	.align	4


	//----- nvinfo : EIATTR_CUDA_API_VERSION
	.align		4
        /*0000*/ 	.byte	0x04, 0x37
        /*0002*/ 	.short	(.L_55 - .L_54)
.L_54:
        /*0004*/ 	.word	0x00000082


	//----- nvinfo : EIATTR_KPARAM_INFO
	.align		4
.L_55:
        /*0008*/ 	.byte	0x04, 0x17
        /*000a*/ 	.short	(.L_57 - .L_56)
.L_56:
        /*000c*/ 	.word	0x00000000
        /*0010*/ 	.short	0x0004
        /*0012*/ 	.short	0x001c
        /*0014*/ 	.byte	0x00, 0xf0, 0x11, 0x00


	//----- nvinfo : EIATTR_KPARAM_INFO
	.align		4
.L_57:
        /*0018*/ 	.byte	0x04, 0x17
        /*001a*/ 	.short	(.L_59 - .L_58)
.L_58:
        /*001c*/ 	.word	0x00000000
        /*0020*/ 	.short	0x0003
        /*0022*/ 	.short	0x0018
        /*0024*/ 	.byte	0x00, 0xf0, 0x11, 0x00


	//----- nvinfo : EIATTR_KPARAM_INFO
	.align		4
.L_59:
        /*0028*/ 	.byte	0x04, 0x17
        /*002a*/ 	.short	(.L_61 - .L_60)
.L_60:
        /*002c*/ 	.word	0x00000000
        /*0030*/ 	.short	0x0002
        /*0032*/ 	.short	0x0010
        /*0034*/ 	.byte	0x00, 0xf5, 0x21, 0x00


	//----- nvinfo : EIATTR_KPARAM_INFO
	.align		4
.L_61:
        /*0038*/ 	.byte	0x04, 0x17
        /*003a*/ 	.short	(.L_63 - .L_62)
.L_62:
        /*003c*/ 	.word	0x00000000
        /*0040*/ 	.short	0x0001
        /*0042*/ 	.short	0x0008
        /*0044*/ 	.byte	0x00, 0xf5, 0x21, 0x00


	//----- nvinfo : EIATTR_KPARAM_INFO
	.align		4
.L_63:
        /*0048*/ 	.byte	0x04, 0x17
        /*004a*/ 	.short	(.L_65 - .L_64)
.L_64:
        /*004c*/ 	.word	0x00000000
        /*0050*/ 	.short	0x0000
        /*0052*/ 	.short	0x0000
        /*0054*/ 	.byte	0x00, 0xf5, 0x21, 0x00


	//----- nvinfo : EIATTR_SPARSE_MMA_MASK
	.align		4
.L_65:
        /*0058*/ 	.byte	0x03, 0x50
        /*005a*/ 	.short	0x0000


	//----- nvinfo : EIATTR_MAXREG_COUNT
	.align		4
        /*005c*/ 	.byte	0x03, 0x1b
        /*005e*/ 	.short	0x00ff


	//----- nvinfo : EIATTR_MERCURY_ISA_VERSION
	.align		4
        /*0060*/ 	.byte	0x03, 0x5f
        /*0062*/ 	.short	0x0101


	//----- nvinfo : EIATTR_VRC_CTA_INIT_COUNT
	.align		4
        /*0064*/ 	.byte	0x02, 0x4a
	.zero		1
	.zero		1


	//----- nvinfo : EIATTR_EXIT_INSTR_OFFSETS
	.align		4
        /*0068*/ 	.byte	0x04, 0x1c
        /*006a*/ 	.short	(.L_67 - .L_66)


	//   ....[0]....
.L_66:
        /*006c*/ 	.word	0x00000100


	//----- nvinfo : EIATTR_CBANK_PARAM_SIZE
	.align		4
.L_67:
        /*0070*/ 	.byte	0x03, 0x19
        /*0072*/ 	.short	0x0020


	//----- nvinfo : EIATTR_PARAM_CBANK
	.align		4
        /*0074*/ 	.byte	0x04, 0x0a
        /*0076*/ 	.short	(.L_69 - .L_68)
	.align		4
.L_68:
        /*0078*/ 	.word	index@(.nv.constant0._Z4add1PiS_S_ii)
        /*007c*/ 	.short	0x0380
        /*007e*/ 	.short	0x0020


	//----- nvinfo : EIATTR_SW_WAR
	.align		4
.L_69:
        /*0080*/ 	.byte	0x04, 0x36
        /*0082*/ 	.short	(.L_71 - .L_70)
.L_70:
        /*0084*/ 	.word	0x00000008
.L_71:


//--------------------- .nv.callgraph             --------------------------
	.section	.nv.callgraph,"",@"SHT_CUDA_CALLGRAPH"
	.align	4
	.sectionentsize	8
	.align		4
        /*0000*/ 	.word	0x00000000
	.align		4
        /*0004*/ 	.word	0xffffffff
	.align		4
        /*0008*/ 	.word	0x00000000
	.align		4
        /*000c*/ 	.word	0xfffffffe
	.align		4
        /*0010*/ 	.word	0x00000000
	.align		4
        /*0014*/ 	.word	0xfffffffd
	.align		4
        /*0018*/ 	.word	0x00000000
	.align		4
        /*001c*/ 	.word	0xfffffffc


//--------------------- .text._Z4add3PiS_S_ii     --------------------------
	.section	.text._Z4add3PiS_S_ii,"ax",@progbits
	.align	128
        .global         _Z4add3PiS_S_ii
        .type           _Z4add3PiS_S_ii,@function
        .size           _Z4add3PiS_S_ii,(.L_x_13 - _Z4add3PiS_S_ii)
        .other          _Z4add3PiS_S_ii,@"STO_CUDA_ENTRY STV_DEFAULT"
_Z4add3PiS_S_ii:
.text._Z4add3PiS_S_ii:
[----:B------:R-:W-:Y:S01]  /*0000*/  LDC R1, c[0x0][0x37c] ;  /* 0x0000df00ff017b82 */ /* 0x000fe20000000800 */
[----:B------:R-:W0:Y:S02]  /*0010*/  LDCU UR8, c[0x0][0x39c] ;  /* 0x00007380ff0877ac */ /* 0x000e240008000800 */
[----:B0-----:R-:W-:-:S04]  /*0020*/  MOV R0, UR8 ;  /* 0x0000000800007c02 */ /* 0x001fc80008000f00 */
[----:B------:R-:W-:-:S13]  /*0030*/  ISETP.GE.AND P0, PT, R0, 0x1, PT ;  /* 0x000000010000780c */ /* 0x000fda0003f06270 */
[----:B------:R-:W-:Y:S05]  /*0040*/  @!P0 EXIT ;  /* 0x000000000000894d */ /* 0x000fea0003800000 */
[----:B------:R-:W-:Y:S01]  /*0050*/  MOV R2, UR8 ;  /* 0x0000000800027c02 */ /* 0x000fe20008000f00 */
[----:B------:R-:W0:Y:S01]  /*0060*/  S2R R0, SR_TID.X ;  /* 0x0000000000007919 */ /* 0x000e220000002100 */
[----:B------:R-:W1:Y:S01]  /*0070*/  LDCU.64 UR6, c[0x0][0x358] ;  /* 0x00006b00ff0677ac */ /* 0x000e620008000a00 */
[----:B------:R-:W-:Y:S01]  /*0080*/  HFMA2 R3, -RZ, RZ, 0, 0 ;  /* 0x00000000ff037431 */ /* 0x000fe200000001ff */
[----:B------:R-:W-:-:S04]  /*0090*/  IADD3 R2, PT, PT, R2, -0x1, RZ ;  /* 0xffffffff02027810 */ /* 0x000fc80007ffe0ff */
[----:B------:R-:W-:Y:S02]  /*00a0*/  ISETP.GE.U32.AND P0, PT, R2, 0xf, PT ;  /* 0x0000000f0200780c */ /* 0x000fe40003f06070 */
[----:B------:R-:W-:-:S04]  /*00b0*/  MOV R2, UR8 ;  /* 0x0000000800027c02 */ /* 0x000fc80008000f00 */
[----:B------:R-:W-:-:S07]  /*00c0*/  LOP3.LUT R2, R2, 0xf, RZ, 0xc0, !PT ;  /* 0x0000000f02027812 */ /* 0x000fce00078ec0ff */
[----:B-1----:R-:W-:Y:S05]  /*00d0*/  @!P0 BRA `(.L_x_0) ;  /* 0x0000000800c08947 */ /* 0x002fea0003800000 */
[----:B------:R-:W-:Y:S01]  /*00e0*/  MOV R11, UR8 ;  /* 0x00000008000b7c02 */ /* 0x000fe20008000f00 */
[----:B------:R-:W-:Y:S01]  /*00f0*/  IMAD.U32 R27, RZ, RZ, UR8 ;  /* 0x00000008ff1b7e24 */ /* 0x000fe2000f8e00ff */
[----:B------:R-:W-:Y:S01]  /*0100*/  MOV R23, UR8 ;  /* 0x0000000800177c02 */ /* 0x000fe20008000f00 */
[----:B------:R-:W-:Y:S02]  /*0110*/  ULOP3.LUT UR4, UR8, 0x7ffffff0, URZ, 0xc0, !UPT ;  /* 0x7ffffff008047892 */ /* 0x000fe4000f8ec0ff */
[----:B------:R-:W-:Y:S01]  /*0120*/  MOV R25, UR8 ;  /* 0x0000000800197c02 */ /* 0x000fe20008000f00 */
[--C-:B0-----:R-:W-:Y:S01]  /*0130*/  IMAD R26, R11, 0x5, R0.reuse ;  /* 0x000000050b1a7824 */ /* 0x101fe200078e0200 */
[----:B------:R-:W-:Y:S01]  /*0140*/  MOV R5, UR8 ;  /* 0x0000000800057c02 */ /* 0x000fe20008000f00 */
[--C-:B------:R-:W-:Y:S01]  /*0150*/  IMAD R11, R23, 0xa, R0.reuse ;  /* 0x0000000a170b7824 */ /* 0x100fe200078e0200 */
        /* <DEDUP_REMOVED lines=9> */
[----:B------:R-:W-:Y:S01]  /*01f0*/  UIADD3 UR5, UPT, UPT, -UR4, URZ, URZ ;  /* 0x000000ff04057290 */ /* 0x000fe2000fffe1ff */
        /* <DEDUP_REMOVED lines=8> */
[----:B------:R-:W-:Y:S01]  /*0280*/  LEA R6, R9, R0, 0x2 ;  /* 0x0000000009067211 */ /* 0x000fe200078e10ff */
[----:B------:R-:W-:Y:S01]  /*0290*/  IMAD R9, R17, 0x7, R0 ;  /* 0x0000000711097824 */ /* 0x000fe200078e0200 */
[----:B------:R-:W-:-:S02]  /*02a0*/  IADD3 R7, PT, PT, R0, UR8, RZ ;  /* 0x0000000800077c10 */ /* 0x000fc4000fffe0ff */
[-C--:B------:R-:W-:Y:S02]  /*02b0*/  MOV R4, R0.reuse ;  /* 0x0000000000047202 */ /* 0x080fe40000000f00 */
[-C--:B------:R-:W-:Y:S02]  /*02c0*/  LEA R3, R3, R0.reuse, 0x1 ;  /* 0x0000000003037211 */ /* 0x080fe400078e08ff */
[----:B------:R-:W-:-:S07]  /*02d0*/  LEA R10, R19, R0, 0x3 ;  /* 0x00000000130a7211 */ /* 0x000fce00078e18ff */
.L_x_1:
[----:B------:R-:W0:Y:S08]  /*02e0*/  LDC.64 R16, c[0x0][0x380] ;  /* 0x0000e000ff107b82 */ /* 0x000e300000000a00 */
[----:B------:R-:W1:Y:S01]  /*02f0*/  LDC.64 R14, c[0x0][0x388] ;  /* 0x0000e200ff0e7b82 */ /* 0x000e620000000a00 */
[----:B0-----:R-:W-:-:S06]  /*0300*/  IMAD.WIDE.U32 R18, R4, 0x4, R16 ;  /* 0x0000000404127825 */ /* 0x001fcc00078e0010 */
[----:B------:R-:W2:Y:S01]  /*0310*/  LDG.E R18, desc[UR6][R18.64] ;  /* 0x0000000612127981 */ /* 0x000ea2000c1e1900 */
[----:B-1----:R-:W-:-:S05]  /*0320*/  IMAD.WIDE.U32 R12, R4, 0x4, R14 ;  /* 0x00000004040c7825 */ /* 0x002fca00078e000e */
[----:B------:R0:W2:Y:S02]  /*0330*/  LDG.E R21, desc[UR6][R12.64] ;  /* 0x000000060c157981 */ /* 0x0000a4000c1e1900 */
[----:B0-----:R-:W0:Y:S01]  /*0340*/  LDC.64 R12, c[0x0][0x390] ;  /* 0x0000e400ff0c7b82 */ /* 0x001e220000000a00 */
[----:B--2---:R-:W-:Y:S01]  /*0350*/  IADD3 R28, PT, PT, R18, R21, RZ ;  /* 0x00000015121c7210 */ /* 0x004fe20007ffe0ff */
[----:B0-----:R-:W-:-:S04]  /*0360*/  IMAD.WIDE.U32 R20, R4, 0x4, R12 ;  /* 0x0000000404147825 */ /* 0x001fc800078e000c */
[C---:B------:R-:W-:Y:S01]  /*0370*/  IMAD.WIDE.U32 R18, R7.reuse, 0x4, R14 ;  /* 0x0000000407127825 */ /* 0x040fe200078e000e */
[----:B------:R0:W-:Y:S05]  /*0380*/  STG.E desc[UR6][R20.64], R28 ;  /* 0x0000001c14007986 */ /* 0x0001ea000c101906 */
[----:B------:R-:W2:Y:S01]  /*0390*/  LDG.E R19, desc[UR6][R18.64] ;  /* 0x0000000612137981 */ /* 0x000ea2000c1e1900 */
[----:B0-----:R-:W-:-:S06]  /*03a0*/  IMAD.WIDE.U32 R20, R7, 0x4, R16 ;  /* 0x0000000407147825 */ /* 0x001fcc00078e0010 */
[----:B------:R-:W2:Y:S02]  /*03b0*/  LDG.E R20, desc[UR6][R20.64] ;  /* 0x0000000614147981 */ /* 0x000ea4000c1e1900 */
[----:B--2---:R-:W-:Y:S01]  /*03c0*/  IADD3 R28, PT, PT, R20, R19, RZ ;  /* 0x00000013141c7210 */ /* 0x004fe20007ffe0ff */
[----:B------:R-:W-:-:S04]  /*03d0*/  IMAD.WIDE.U32 R20, R7, 0x4, R12 ;  /* 0x0000000407147825 */ /* 0x000fc800078e000c */
[C---:B------:R-:W-:Y:S01]  /*03e0*/  IMAD.WIDE.U32 R18, R3.reuse, 0x4, R16 ;  /* 0x0000000403127825 */ /* 0x040fe200078e0010 */
[----:B------:R0:W-:Y:S04]  /*03f0*/  STG.E desc[UR6][R20.64], R28 ;  /* 0x0000001c14007986 */ /* 0x0001e8000c101906 */
[----:B0-----:R0:W2:Y:S02]  /*0400*/  LDG.E R28, desc[UR6][R18.64] ;  /* 0x00000006121c7981 */ /* 0x0010a4000c1e1900 */
[----:B0-----:R-:W-:-:S06]  /*0410*/  IMAD.WIDE.U32 R18, R3, 0x4, R14 ;  /* 0x0000000403127825 */ /* 0x001fcc00078e000e */
[----:B------:R-:W2:Y:S01]  /*0420*/  LDG.E R19, desc[UR6][R18.64] ;  /* 0x0000000612137981 */ /* 0x000ea2000c1e1900 */
[----:B------:R-:W-:Y:S01]  /*0430*/  IMAD.WIDE.U32 R20, R3, 0x4, R12 ;  /* 0x0000000403147825 */ /* 0x000fe200078e000c */
[----:B--2---:R-:W-:-:S03]  /*0440*/  IADD3 R28, PT, PT, R28, R19, RZ ;  /* 0x000000131c1c7210 */ /* 0x004fc60007ffe0ff */
[C---:B------:R-:W-:Y:S02]  /*0450*/  IMAD.WIDE.U32 R18, R5.reuse, 0x4, R14 ;  /* 0x0000000405127825 */ /* 0x040fe400078e000e */
[----:B------:R0:W-:Y:S02]  /*0460*/  STG.E desc[UR6][R20.64], R28 ;  /* 0x0000001c14007986 */ /* 0x0001e4000c101906 */
[--C-:B0-----:R-:W-:Y:S02]  /*0470*/  IMAD.WIDE.U32 R20, R5, 0x4, R16.reuse ;  /* 0x0000000405147825 */ /* 0x101fe400078e0010 */
[----:B------:R0:W2:Y:S04]  /*0480*/  LDG.E R28, desc[UR6][R18.64] ;  /* 0x00000006121c7981 */ /* 0x0000a8000c1e1900 */
[----:B------:R-:W2:Y:S01]  /*0490*/  LDG.E R20, desc[UR6][R20.64] ;  /* 0x0000000614147981 */ /* 0x000ea2000c1e1900 */
[----:B0-----:R-:W-:Y:S01]  /*04a0*/  IMAD.WIDE.U32 R18, R6, 0x4, R16 ;  /* 0x0000000406127825 */ /* 0x001fe200078e0010 */
[----:B--2---:R-:W-:-:S03]  /*04b0*/  IADD3 R28, PT, PT, R20, R28, RZ ;  /* 0x0000001c141c7210 */ /* 0x004fc60007ffe0ff */
[----:B------:R-:W-:-:S05]  /*04c0*/  IMAD.WIDE.U32 R20, R5, 0x4, R12 ;  /* 0x0000000405147825 */ /* 0x000fca00078e000c */
[----:B------:R0:W-:Y:S04]  /*04d0*/  STG.E desc[UR6][R20.64], R28 ;  /* 0x0000001c14007986 */ /* 0x0001e8000c101906 */
[----:B0-----:R0:W2:Y:S02]  /*04e0*/  LDG.E R28, desc[UR6][R18.64] ;  /* 0x00000006121c7981 */ /* 0x0010a4000c1e1900 */
[----:B0-----:R-:W-:-:S06]  /*04f0*/  IMAD.WIDE.U32 R18, R6, 0x4, R14 ;  /* 0x0000000406127825 */ /* 0x001fcc00078e000e */
[----:B------:R-:W2:Y:S01]  /*0500*/  LDG.E R19, desc[UR6][R18.64] ;  /* 0x0000000612137981 */ /* 0x000ea2000c1e1900 */
[----:B------:R-:W-:-:S04]  /*0510*/  IMAD.WIDE.U32 R20, R6, 0x4, R12 ;  /* 0x0000000406147825 */ /* 0x000fc800078e000c */
[----:B--2---:R-:W-:Y:S02]  /*0520*/  IMAD.IADD R28, R28, 0x1, R19 ;  /* 0x000000011c1c7824 */ /* 0x004fe400078e0213 */
[----:B------:R-:W-:-:S03]  /*0530*/  IMAD.WIDE.U32 R18, R26, 0x4, R14 ;  /* 0x000000041a127825 */ /* 0x000fc600078e000e */
        /* <DEDUP_REMOVED lines=68> */
[----:B------:R-:W-:-:S04]  /*0980*/  IMAD.WIDE.U32 R16, R22, 0x4, R16 ;  /* 0x0000000416107825 */ /* 0x000fc800078e0010 */
[----:B------:R-:W-:Y:S01]  /*0990*/  IMAD.WIDE.U32 R14, R22, 0x4, R14 ;  /* 0x00000004160e7825 */ /* 0x000fe200078e000e */
[----:B--2---:R-:W-:-:S05]  /*09a0*/  IADD3 R28, PT, PT, R28, R19, RZ ;  /* 0x000000131c1c7210 */ /* 0x004fca0007ffe0ff */
[----:B------:R0:W-:Y:S04]  /*09b0*/  STG.E desc[UR6][R20.64], R28 ;  /* 0x0000001c14007986 */ /* 0x0001e8000c101906 */
[----:B------:R1:W2:Y:S04]  /*09c0*/  LDG.E R16, desc[UR6][R16.64] ;  /* 0x0000000610107981 */ /* 0x0002a8000c1e1900 */
[----:B------:R3:W2:Y:S01]  /*09d0*/  LDG.E R15, desc[UR6][R14.64] ;  /* 0x000000060e0f7981 */ /* 0x0006a2000c1e1900 */
[----:B------:R-:W-:Y:S01]  /*09e0*/  MOV R19, UR8 ;  /* 0x0000000800137c02 */ /* 0x000fe20008000f00 */
[----:B------:R-:W-:Y:S01]  /*09f0*/  UIADD3 UR5, UPT, UPT, UR5, 0x10, URZ ;  /* 0x0000001005057890 */ /* 0x000fe2000fffe0ff */
[----:B------:R-:W-:-:S02]  /*0a00*/  IMAD.WIDE.U32 R12, R22, 0x4, R12 ;  /* 0x00000004160c7825 */ /* 0x000fc400078e000c */
[----:B------:R-:W-:Y:S01]  /*0a10*/  LEA R6, R19, R6, 0x4 ;  /* 0x0000000613067211 */ /* 0x000fe200078e20ff */
[----:B------:R-:W-:Y:S01]  /*0a20*/  UISETP.NE.AND UP0, UPT, UR5, URZ, UPT ;  /* 0x000000ff0500728c */ /* 0x000fe2000bf05270 */
[----:B------:R-:W-:Y:S01]  /*0a30*/  IMAD.U32 R18, RZ, RZ, UR8 ;  /* 0x00000008ff127e24 */ /* 0x000fe2000f8e00ff */
[----:B-1----:R-:W-:Y:S02]  /*0a40*/  MOV R17, UR8 ;  /* 0x0000000800117c02 */ /* 0x002fe40008000f00 */
[----:B---3--:R-:W-:Y:S02]  /*0a50*/  MOV R14, UR8 ;  /* 0x00000008000e7c02 */ /* 0x008fe40008000f00 */
[----:B0-----:R-:W-:Y:S02]  /*0a60*/  MOV R21, UR8 ;  /* 0x0000000800157c02 */ /* 0x001fe40008000f00 */
[C---:B------:R-:W-:Y:S02]  /*0a70*/  LEA R7, R14.reuse, R7, 0x4 ;  /* 0x000000070e077211 */ /* 0x040fe400078e20ff */
[----:B------:R-:W-:-:S02]  /*0a80*/  LEA R3, R14, R3, 0x4 ;  /* 0x000000030e037211 */ /* 0x000fc400078e20ff */
[----:B------:R-:W-:Y:S02]  /*0a90*/  LEA R5, R18, R5, 0x4 ;  /* 0x0000000512057211 */ /* 0x000fe400078e20ff */
[----:B------:R-:W-:Y:S02]  /*0aa0*/  LEA R26, R17, R26, 0x4 ;  /* 0x0000001a111a7211 */ /* 0x000fe400078e20ff */
[C---:B------:R-:W-:Y:S02]  /*0ab0*/  LEA R9, R14.reuse, R9, 0x4 ;  /* 0x000000090e097211 */ /* 0x040fe400078e20ff */
[----:B------:R-:W-:Y:S02]  /*0ac0*/  LEA R10, R21, R10, 0x4 ;  /* 0x0000000a150a7211 */ /* 0x000fe400078e20ff */
[----:B------:R-:W-:Y:S02]  /*0ad0*/  LEA R11, R14, R11, 0x4 ;  /* 0x0000000b0e0b7211 */ /* 0x000fe400078e20ff */
[----:B------:R-:W-:-:S02]  /*0ae0*/  LEA R25, R18, R25, 0x4 ;  /* 0x0000001912197211 */ /* 0x000fc400078e20ff */
[----:B------:R-:W-:Y:S02]  /*0af0*/  LEA R27, R14, R27, 0x4 ;  /* 0x0000001b0e1b7211 */ /* 0x000fe400078e20ff */
[----:B--2---:R-:W-:Y:S01]  /*0b00*/  IADD3 R19, PT, PT, R16, R15, RZ ;  /* 0x0000000f10137210 */ /* 0x004fe20007ffe0ff */
[----:B------:R-:W-:Y:S01]  /*0b10*/  IMAD.U32 R16, RZ, RZ, UR8 ;  /* 0x00000008ff107e24 */ /* 0x000fe2000f8e00ff */
[----:B------:R-:W-:-:S03]  /*0b20*/  MOV R15, UR8 ;  /* 0x00000008000f7c02 */ /* 0x000fc60008000f00 */
[----:B------:R0:W-:Y:S01]  /*0b30*/  STG.E desc[UR6][R12.64], R19 ;  /* 0x000000130c007986 */ /* 0x0001e2000c101906 */
[C---:B------:R-:W-:Y:S02]  /*0b40*/  LEA R8, R15.reuse, R8, 0x4 ;  /* 0x000000080f087211 */ /* 0x040fe400078e20ff */
[C---:B------:R-:W-:Y:S02]  /*0b50*/  LEA R24, R15.reuse, R24, 0x4 ;  /* 0x000000180f187211 */ /* 0x040fe400078e20ff */
[----:B------:R-:W-:Y:S02]  /*0b60*/  LEA R23, R16, R23, 0x4 ;  /* 0x0000001710177211 */ /* 0x000fe400078e20ff */
[----:B------:R-:W-:Y:S02]  /*0b70*/  LEA R4, R15, R4, 0x4 ;  /* 0x000000040f047211 */ /* 0x000fe400078e20ff */
[----:B0-----:R-:W-:Y:S02]  /*0b80*/  MOV R12, UR8 ;  /* 0x00000008000c7c02 */ /* 0x001fe40008000f00 */
[----:B------:R-:W-:-:S02]  /*0b90*/  MOV R13, UR8 ;  /* 0x00000008000d7c02 */ /* 0x000fc40008000f00 */
[----:B------:R-:W-:Y:S02]  /*0ba0*/  LEA R29, R12, R29, 0x4 ;  /* 0x0000001d0c1d7211 */ /* 0x000fe400078e20ff */
[----:B------:R-:W-:Y:S01]  /*0bb0*/  LEA R22, R13, R22, 0x4 ;  /* 0x000000160d167211 */ /* 0x000fe200078e20ff */
[----:B------:R-:W-:Y:S06]  /*0bc0*/  BRA.U UP0, `(.L_x_1) ;  /* 0xfffffff500c47547 */ /* 0x000fec000b83ffff */
[----:B------:R-:W-:-:S07]  /*0bd0*/  MOV R3, UR4 ;  /* 0x0000000400037c02 */ /* 0x000fce0008000f00 */
.L_x_0:
[----:B------:R-:W-:-:S13]  /*0be0*/  ISETP.NE.AND P0, PT, R2, RZ, PT ;  /* 0x000000ff0200720c */ /* 0x000fda0003f05270 */
[----:B------:R-:W-:Y:S05]  /*0bf0*/  @!P0 EXIT ;  /* 0x000000000000894d */ /* 0x000fea0003800000 */
[----:B------:R-:W-:Y:S02]  /*0c00*/  ISETP.GE.U32.AND P0, PT, R2, 0x8, PT ;  /* 0x000000080200780c */ /* 0x000fe40003f06070 */
[----:B------:R-:W-:-:S04]  /*0c10*/  MOV R8, UR8 ;  /* 0x0000000800087c02 */ /* 0x000fc80008000f00 */
[----:B------:R-:W-:-:S04]  /*0c20*/  LOP3.LUT R8, R8, 0x7, RZ, 0xc0, !PT ;  /* 0x0000000708087812 */ /* 0x000fc800078ec0ff */
[----:B------:R-:W-:-:S03]  /*0c30*/  ISETP.NE.AND P1, PT, R8, RZ, PT ;  /* 0x000000ff0800720c */ /* 0x000fc60003f25270 */
[----:B------:R-:W-:Y:S10]  /*0c40*/  @!P0 BRA `(.L_x_2) ;  /* 0x0000000400108947 */ /* 0x000ff40003800000 */
[----:B------:R-:W1:Y:S01]  /*0c50*/  LDC.64 R6, c[0x0][0x380] ;  /* 0x0000e000ff067b82 */ /* 0x000e620000000a00 */
[----:B0-----:R-:W-:-:S07]  /*0c60*/  IMAD R17, R3, UR8, R0 ;  /* 0x0000000803117c24 */ /* 0x001fce000f8e0200 */
[----:B------:R-:W0:Y:S08]  /*0c70*/  LDC.64 R4, c[0x0][0x388] ;  /* 0x0000e200ff047b82 */ /* 0x000e300000000a00 */
[----:B------:R-:W2:Y:S01]  /*0c80*/  LDC.64 R10, c[0x0][0x390] ;  /* 0x0000e400ff0a7b82 */ /* 0x000ea20000000a00 */
[----:B-1----:R-:W-:-:S06]  /*0c90*/  IMAD.WIDE.U32 R12, R17, 0x4, R6 ;  /* 0x00000004110c7825 */ /* 0x002fcc00078e0006 */
[----:B------:R-:W3:Y:S01]  /*0ca0*/  LDG.E R12, desc[UR6][R12.64] ;  /* 0x000000060c0c7981 */ /* 0x000ee2000c1e1900 */
[----:B0-----:R-:W-:-:S06]  /*0cb0*/  IMAD.WIDE.U32 R14, R17, 0x4, R4 ;  /* 0x00000004110e7825 */ /* 0x001fcc00078e0004 */
[----:B------:R-:W3:Y:S01]  /*0cc0*/  LDG.E R15, desc[UR6][R14.64] ;  /* 0x000000060e0f7981 */ /* 0x000ee2000c1e1900 */
[C---:B------:R-:W-:Y:S01]  /*0cd0*/  IADD3 R23, PT, PT, R17.reuse, UR8, RZ ;  /* 0x0000000811177c10 */ /* 0x040fe2000fffe0ff */
[----:B--2---:R-:W-:-:S04]  /*0ce0*/  IMAD.WIDE.U32 R16, R17, 0x4, R10 ;  /* 0x0000000411107825 */ /* 0x004fc800078e000a */
[----:B------:R-:W-:-:S04]  /*0cf0*/  IMAD.WIDE.U32 R18, R23, 0x4, R6 ;  /* 0x0000000417127825 */ /* 0x000fc800078e0006 */
[----:B------:R-:W-:-:S04]  /*0d00*/  IMAD.WIDE.U32 R20, R23, 0x4, R4 ;  /* 0x0000000417147825 */ /* 0x000fc800078e0004 */
[----:B---3--:R-:W-:-:S05]  /*0d10*/  IMAD.IADD R9, R12, 0x1, R15 ;  /* 0x000000010c097824 */ /* 0x008fca00078e020f */
[----:B------:R0:W-:Y:S04]  /*0d20*/  STG.E desc[UR6][R16.64], R9 ;  /* 0x0000000910007986 */ /* 0x0001e8000c101906 */
[----:B------:R-:W2:Y:S04]  /*0d30*/  LDG.E R18, desc[UR6][R18.64] ;  /* 0x0000000612127981 */ /* 0x000ea8000c1e1900 */
[----:B------:R-:W2:Y:S01]  /*0d40*/  LDG.E R21, desc[UR6][R20.64] ;  /* 0x0000000614157981 */ /* 0x000ea2000c1e1900 */
[C---:B------:R-:W-:Y:S01]  /*0d50*/  IADD3 R27, PT, PT, R23.reuse, UR8, RZ ;  /* 0x00000008171b7c10 */ /* 0x040fe2000fffe0ff */
[----:B------:R-:W-:-:S04]  /*0d60*/  IMAD.WIDE.U32 R12, R23, 0x4, R10 ;  /* 0x00000004170c7825 */ /* 0x000fc800078e000a */
[----:B------:R-:W-:-:S04]  /*0d70*/  IMAD.WIDE.U32 R14, R27, 0x4, R6 ;  /* 0x000000041b0e7825 */ /* 0x000fc800078e0006 */
[----:B------:R-:W-:Y:S01]  /*0d80*/  IMAD.WIDE.U32 R22, R27, 0x4, R4 ;  /* 0x000000041b167825 */ /* 0x000fe200078e0004 */
[----:B--2---:R-:W-:-:S05]  /*0d90*/  IADD3 R25, PT, PT, R18, R21, RZ ;  /* 0x0000001512197210 */ /* 0x004fca0007ffe0ff */
[----:B------:R1:W-:Y:S04]  /*0da0*/  STG.E desc[UR6][R12.64], R25 ;  /* 0x000000190c007986 */ /* 0x0003e8000c101906 */
[----:B------:R-:W2:Y:S04]  /*0db0*/  LDG.E R14, desc[UR6][R14.64] ;  /* 0x000000060e0e7981 */ /* 0x000ea8000c1e1900 */
[----:B------:R-:W2:Y:S01]  /*0dc0*/  LDG.E R23, desc[UR6][R22.64] ;  /* 0x0000000616177981 */ /* 0x000ea2000c1e1900 */
[C---:B------:R-:W-:Y:S01]  /*0dd0*/  IADD3 R29, PT, PT, R27.reuse, UR8, RZ ;  /* 0x000000081b1d7c10 */ /* 0x040fe2000fffe0ff */
[----:B0-----:R-:W-:-:S04]  /*0de0*/  IMAD.WIDE.U32 R16, R27, 0x4, R10 ;  /* 0x000000041b107825 */ /* 0x001fc800078e000a */
[----:B------:R-:W-:-:S04]  /*0df0*/  IMAD.WIDE.U32 R18, R29, 0x4, R6 ;  /* 0x000000041d127825 */ /* 0x000fc800078e0006 */
[----:B------:R-:W-:Y:S01]  /*0e00*/  IMAD.WIDE.U32 R20, R29, 0x4, R4 ;  /* 0x000000041d147825 */ /* 0x000fe200078e0004 */
[----:B--2---:R-:W-:-:S05]  /*0e10*/  IADD3 R9, PT, PT, R14, R23, RZ ;  /* 0x000000170e097210 */ /* 0x004fca0007ffe0ff */
[----:B------:R0:W-:Y:S04]  /*0e20*/  STG.E desc[UR6][R16.64], R9 ;  /* 0x0000000910007986 */ /* 0x0001e8000c101906 */
[----:B------:R-:W2:Y:S04]  /*0e30*/  LDG.E R18, desc[UR6][R18.64] ;  /* 0x0000000612127981 */ /* 0x000ea8000c1e1900 */
[----:B------:R-:W2:Y:S01]  /*0e40*/  LDG.E R21, desc[UR6][R20.64] ;  /* 0x0000000614157981 */ /* 0x000ea2000c1e1900 */
[C---:B------:R-:W-:Y:S01]  /*0e50*/  IADD3 R27, PT, PT, R29.reuse, UR8, RZ ;  /* 0x000000081d1b7c10 */ /* 0x040fe2000fffe0ff */
[----:B-1----:R-:W-:-:S04]  /*0e60*/  IMAD.WIDE.U32 R12, R29, 0x4, R10 ;  /* 0x000000041d0c7825 */ /* 0x002fc800078e000a */
        /* <DEDUP_REMOVED lines=28> */
[----:B------:R-:W1:Y:S04]  /*1030*/  LDG.E R6, desc[UR6][R6.64] ;  /* 0x0000000606067981 */ /* 0x000e68000c1e1900 */
[----:B------:R-:W1:Y:S01]  /*1040*/  LDG.E R5, desc[UR6][R4.64] ;  /* 0x0000000604057981 */ /* 0x000e62000c1e1900 */
[----:B------:R-:W-:-:S04]  /*1050*/  IMAD.WIDE.U32 R10, R29, 0x4, R10 ;  /* 0x000000041d0a7825 */ /* 0x000fc800078e000a */
[----:B------:R-:W-:Y:S01]  /*1060*/  VIADD R3, R3, 0x8 ;  /* 0x0000000803037836 */ /* 0x000fe20000000000 */
[----:B-1----:R-:W-:-:S05]  /*1070*/  IADD3 R13, PT, PT, R6, R5, RZ ;  /* 0x00000005060d7210 */ /* 0x002fca0007ffe0ff */
[----:B------:R2:W-:Y:S02]  /*1080*/  STG.E desc[UR6][R10.64], R13 ;  /* 0x0000000d0a007986 */ /* 0x0005e4000c101906 */
.L_x_2:
        /* <DEDUP_REMOVED lines=9> */
[----:B--2---:R-:W2:Y:S01]  /*1120*/  LDC.64 R8, c[0x0][0x390] ;  /* 0x0000e400ff087b82 */ /* 0x004ea20000000a00 */
[----:B-1----:R-:W-:-:S06]  /*1130*/  IMAD.WIDE.U32 R10, R15, 0x4, R6 ;  /* 0x000000040f0a7825 */ /* 0x002fcc00078e0006 */
[----:B------:R-:W3:Y:S01]  /*1140*/  LDG.E R10, desc[UR6][R10.64] ;  /* 0x000000060a0a7981 */ /* 0x000ee2000c1e1900 */
[----:B0-----:R-:W-:-:S06]  /*1150*/  IMAD.WIDE.U32 R12, R15, 0x4, R4 ;  /* 0x000000040f0c7825 */ /* 0x001fcc00078e0004 */
[----:B------:R-:W3:Y:S01]  /*1160*/  LDG.E R13, desc[UR6][R12.64] ;  /* 0x000000060c0d7981 */ /* 0x000ee2000c1e1900 */
[C---:B------:R-:W-:Y:S01]  /*1170*/  IADD3 R21, PT, PT, R15.reuse, UR8, RZ ;  /* 0x000000080f157c10 */ /* 0x040fe2000fffe0ff */
[----:B--2---:R-:W-:-:S04]  /*1180*/  IMAD.WIDE.U32 R14, R15, 0x4, R8 ;  /* 0x000000040f0e7825 */ /* 0x004fc800078e0008 */
[----:B------:R-:W-:-:S04]  /*1190*/  IMAD.WIDE.U32 R16, R21, 0x4, R6 ;  /* 0x0000000415107825 */ /* 0x000fc800078e0006 */
[----:B------:R-:W-:Y:S01]  /*11a0*/  IMAD.WIDE.U32 R18, R21, 0x4, R4 ;  /* 0x0000000415127825 */ /* 0x000fe200078e0004 */
[----:B---3--:R-:W-:-:S05]  /*11b0*/  IADD3 R23, PT, PT, R10, R13, RZ ;  /* 0x0000000d0a177210 */ /* 0x008fca0007ffe0ff */
        /* <DEDUP_REMOVED lines=11> */
[C---:B0-----:R-:W-:Y:S01]  /*1270*/  IADD3 R23, PT, PT, R27.reuse, UR8, RZ ;  /* 0x000000081b177c10 */ /* 0x041fe2000fffe0ff */
[----:B------:R-:W-:-:S04]  /*1280*/  IMAD.WIDE.U32 R14, R27, 0x4, R8 ;  /* 0x000000041b0e7825 */ /* 0x000fc800078e0008 */
[----:B------:R-:W-:-:S04]  /*1290*/  IMAD.WIDE.U32 R6, R23, 0x4, R6 ;  /* 0x0000000417067825 */ /* 0x000fc800078e0006 */
[----:B------:R-:W-:Y:S01]  /*12a0*/  IMAD.WIDE.U32 R4, R23, 0x4, R4 ;  /* 0x0000000417047825 */ /* 0x000fe200078e0004 */
[----:B--2---:R-:W-:-:S05]  /*12b0*/  IADD3 R17, PT, PT, R12, R21, RZ ;  /* 0x000000150c117210 */ /* 0x004fca0007ffe0ff */
[----:B------:R3:W-:Y:S04]  /*12c0*/  STG.E desc[UR6][R14.64], R17 ;  /* 0x000000110e007986 */ /* 0x0007e8000c101906 */
[----:B------:R-:W1:Y:S04]  /*12d0*/  LDG.E R6, desc[UR6][R6.64] ;  /* 0x0000000606067981 */ /* 0x000e68000c1e1900 */
[----:B------:R-:W1:Y:S01]  /*12e0*/  LDG.E R5, desc[UR6][R4.64] ;  /* 0x0000000604057981 */ /* 0x000e62000c1e1900 */
[----:B------:R-:W-:Y:S01]  /*12f0*/  IMAD.WIDE.U32 R8, R23, 0x4, R8 ;  /* 0x0000000417087825 */ /* 0x000fe200078e0008 */
[----:B------:R-:W-:-:S02]  /*1300*/  IADD3 R3, PT, PT, R3, 0x4, RZ ;  /* 0x0000000403037810 */ /* 0x000fc40007ffe0ff */
[----:B-1----:R-:W-:-:S05]  /*1310*/  IADD3 R11, PT, PT, R6, R5, RZ ;  /* 0x00000005060b7210 */ /* 0x002fca0007ffe0ff */
[----:B------:R3:W-:Y:S02]  /*1320*/  STG.E desc[UR6][R8.64], R11 ;  /* 0x0000000b08007986 */ /* 0x0007e4000c101906 */
.L_x_3:
[----:B------:R-:W-:Y:S05]  /*1330*/  @!P1 EXIT ;  /* 0x000000000000994d */ /* 0x000fea0003800000 */
[----:B0-----:R-:W-:Y:S01]  /*1340*/  IMAD R3, R3, UR8, R0 ;  /* 0x0000000803037c24 */ /* 0x001fe2000f8e0200 */
[----:B------:R-:W-:Y:S01]  /*1350*/  IADD3 R0, PT, PT, -R2, RZ, RZ ;  /* 0x000000ff02007210 */ /* 0x000fe20007ffe1ff */
[----:B------:R-:W0:Y:S02]  /*1360*/  LDCU.64 UR4, c[0x0][0x390] ;  /* 0x00007200ff0477ac */ /* 0x000e240008000a00 */
[----:B------:R-:W-:Y:S01]  /*1370*/  IMAD.WIDE.U32 R2, R3, 0x4, RZ ;  /* 0x0000000403027825 */ /* 0x000fe200078e00ff */
[----:B------:R-:W1:Y:S06]  /*1380*/  LDCU.128 UR12, c[0x0][0x380] ;  /* 0x00007000ff0c77ac */ /* 0x000e6c0008000c00 */
.L_x_4:
[C---:B-1----:R-:W-:Y:S02]  /*1390*/  IADD3 R6, P1, PT, R2.reuse, UR14, RZ ;  /* 0x0000000e02067c10 */ /* 0x042fe4000ff3e0ff */
[----:B------:R-:W-:Y:S02]  /*13a0*/  IADD3 R4, P0, PT, R2, UR12, RZ ;  /* 0x0000000c02047c10 */ /* 0x000fe4000ff1e0ff */
[C---:B------:R-:W-:Y:S02]  /*13b0*/  IADD3.X R7, PT, PT, R3.reuse, UR15, RZ, P1, !PT ;  /* 0x0000000f03077c10 */ /* 0x040fe40008ffe4ff */
[----:B------:R-:W-:-:S04]  /*13c0*/  IADD3.X R5, PT, PT, R3, UR13, RZ, P0, !PT ;  /* 0x0000000d03057c10 */ /* 0x000fc800087fe4ff */
[----:B----4-:R-:W4:Y:S04]  /*13d0*/  LDG.E R7, desc[UR6][R6.64] ;  /* 0x0000000606077981 */ /* 0x010f28000c1e1900 */
[----:B------:R-:W4:Y:S01]  /*13e0*/  LDG.E R4, desc[UR6][R4.64] ;  /* 0x0000000604047981 */ /* 0x000f22000c1e1900 */
[----:B0--3--:R-:W-:Y:S02]  /*13f0*/  IADD3 R8, P0, PT, R2, UR4, RZ ;  /* 0x0000000402087c10 */ /* 0x009fe4000ff1e0ff */
[----:B------:R-:W-:Y:S02]  /*1400*/  IADD3 R0, PT, PT, R0, 0x1, RZ ;  /* 0x0000000100007810 */ /* 0x000fe40007ffe0ff */
[----:B--2---:R-:W-:Y:S02]  /*1410*/  IADD3.X R9, PT, PT, R3, UR5, RZ, P0, !PT ;  /* 0x0000000503097c10 */ /* 0x004fe400087fe4ff */
[----:B------:R-:W-:-:S02]  /*1420*/  ISETP.NE.AND P0, PT, R0, RZ, PT ;  /* 0x000000ff0000720c */ /* 0x000fc40003f05270 */
[----:B------:R-:W-:-:S05]  /*1430*/  MOV R13, UR8 ;  /* 0x00000008000d7c02 */ /* 0x000fca0008000f00 */
[----:B------:R-:W-:Y:S01]  /*1440*/  IMAD.WIDE.U32 R2, R13, 0x4, R2 ;  /* 0x000000040d027825 */ /* 0x000fe200078e0002 */
[----:B----4-:R-:W-:-:S05]  /*1450*/  IADD3 R11, PT, PT, R4, R7, RZ ;  /* 0x00000007040b7210 */ /* 0x010fca0007ffe0ff */
[----:B------:R4:W-:Y:S01]  /*1460*/  STG.E desc[UR6][R8.64], R11 ;  /* 0x0000000b08007986 */ /* 0x0009e2000c101906 */
[----:B------:R-:W-:Y:S05]  /*1470*/  @P0 BRA `(.L_x_4) ;  /* 0xfffffffc00c40947 */ /* 0x000fea000383ffff */
[----:B------:R-:W-:Y:S05]  /*1480*/  EXIT ;  /* 0x000000000000794d */ /* 0x000fea0003800000 */
.L_x_5:
[----:B------:R-:W-:-:S00]  /*1490*/  BRA `(.L_x_5) ;  /* 0xfffffffc00fc7947 */ /* 0x000fc0000383ffff */
[----:B------:R-:W-:-:S00]  /*14a0*/  NOP ;  /* 0x0000000000007918 */ /* 0x000fc00000000000 */
        /* <DEDUP_REMOVED lines=13> */
.L_x_13:


//--------------------- .text._Z4add2PiS_S_ii     --------------------------
	.section	.text._Z4add2PiS_S_ii,"ax",@progbits
	.align	128
        .global         _Z4add2PiS_S_ii
        .type           _Z4add2PiS_S_ii,@function
        .size           _Z4add2PiS_S_ii,(.L_x_14 - _Z4add2PiS_S_ii)
        .other          _Z4add2PiS_S_ii,@"STO_CUDA_ENTRY STV_DEFAULT"
_Z4add2PiS_S_ii:
.text._Z4add2PiS_S_ii:
[----:B------:R-:W-:Y:S08]  /*0000*/  LDC R1, c[0x0][0x37c] ;  /* 0x0000df00ff017b82 */ /* 0x000ff00000000800 */
[----:B------:R-:W0:Y:S02]  /*0010*/  LDC R2, c[0x0][0x39c] ;  /* 0x0000e700ff027b82 */ /* 0x000e240000000800 */
[----:B0-----:R-:W-:-:S13]  /*0020*/  ISETP.GE.AND P0, PT, R2, 0x1, PT ;  /* 0x000000010200780c */ /* 0x001fda0003f06270 */
[----:B------:R-:W-:Y:S05]  /*0030*/  @!P0 EXIT ;  /* 0x000000000000894d */ /* 0x000fea0003800000 */
[----:B------:R-:W0:Y:S01]  /*0040*/  S2R R5, SR_TID.X ;  /* 0x0000000000057919 */ /* 0x000e220000002100 */
[C---:B------:R-:W-:Y:S01]  /*0050*/  ISETP.GE.U32.AND P1, PT, R2.reuse, 0x10, PT ;  /* 0x000000100200780c */ /* 0x040fe20003f26070 */
[----:B------:R-:W1:Y:S01]  /*0060*/  LDCU.64 UR4, c[0x0][0x358] ;  /* 0x00006b00ff0477ac */ /* 0x000e620008000a00 */
[----:B------:R-:W-:Y:S01]  /*0070*/  LOP3.LUT R14, R2, 0xf, RZ, 0xc0, !PT ;  /* 0x0000000f020e7812 */ /* 0x000fe200078ec0ff */
[----:B------:R-:W-:-:S03]  /*0080*/  IMAD.MOV.U32 R3, RZ, RZ, RZ ;  /* 0x000000ffff037224 */ /* 0x000fc600078e00ff */
[----:B------:R-:W-:Y:S01]  /*0090*/  ISETP.NE.AND P0, PT, R14, RZ, PT ;  /* 0x000000ff0e00720c */ /* 0x000fe20003f05270 */
[----:B0-----:R-:W-:-:S06]  /*00a0*/  IMAD R0, R5, R2, RZ ;  /* 0x0000000205007224 */ /* 0x001fcc00078e02ff */
[----:B-1----:R-:W-:Y:S06]  /*00b0*/  @!P1 BRA `(.L_x_6) ;  /* 0x0000000400689947 */ /* 0x002fec0003800000 */
[----:B------:R-:W0:Y:S01]  /*00c0*/  LDCU.128 UR8, c[0x0][0x380] ;  /* 0x00007000ff0877ac */ /* 0x000e220008000c00 */
[----:B------:R-:W-:Y:S01]  /*00d0*/  IMAD.MOV.U32 R4, RZ, RZ, 0x20 ;  /* 0x00000020ff047424 */ /* 0x000fe200078e00ff */
[----:B------:R-:W-:Y:S01]  /*00e0*/  LOP3.LUT R3, R2, 0x7ffffff0, RZ, 0xc0, !PT ;  /* 0x7ffffff002037812 */ /* 0x000fe200078ec0ff */
[----:B------:R-:W-:Y:S01]  /*00f0*/  IMAD.MOV.U32 R5, RZ, RZ, 0x0 ;  /* 0x00000000ff057424 */ /* 0x000fe200078e00ff */
[----:B------:R-:W1:Y:S02]  /*0100*/  LDCU.64 UR6, c[0x0][0x390] ;  /* 0x00007200ff0677ac */ /* 0x000e640008000a00 */
[----:B------:R-:W-:Y:S01]  /*0110*/  IADD3 R10, PT, PT, -R3, RZ, RZ ;  /* 0x000000ff030a7210 */ /* 0x000fe20007ffe1ff */
[----:B------:R-:W-:-:S03]  /*0120*/  IMAD.WIDE.U32 R4, R0, 0x4, R4 ;  /* 0x0000000400047825 */ /* 0x000fc600078e0004 */
[C---:B0-----:R-:W-:Y:S02]  /*0130*/  IADD3 R11, P2, PT, R4.reuse, UR10, RZ ;  /* 0x0000000a040b7c10 */ /* 0x041fe4000ff5e0ff */
[C---:B------:R-:W-:Y:S02]  /*0140*/  IADD3 R6, P3, PT, R4.reuse, UR8, RZ ;  /* 0x0000000804067c10 */ /* 0x040fe4000ff7e0ff */
[----:B-1----:R-:W-:Y:S02]  /*0150*/  IADD3 R13, P1, PT, R4, UR6, RZ ;  /* 0x00000006040d7c10 */ /* 0x002fe4000ff3e0ff */
[C---:B------:R-:W-:Y:S02]  /*0160*/  IADD3.X R12, PT, PT, R5.reuse, UR11, RZ, P2, !PT ;  /* 0x0000000b050c7c10 */ /* 0x040fe400097fe4ff */
[C---:B------:R-:W-:Y:S02]  /*0170*/  IADD3.X R16, PT, PT, R5.reuse, UR7, RZ, P1, !PT ;  /* 0x0000000705107c10 */ /* 0x040fe40008ffe4ff */
[----:B------:R-:W-:-:S07]  /*0180*/  IADD3.X R7, PT, PT, R5, UR9, RZ, P3, !PT ;  /* 0x0000000905077c10 */ /* 0x000fce0009ffe4ff */
.L_x_7:
[----:B------:R-:W-:Y:S01]  /*0190*/  IMAD.MOV.U32 R4, RZ, RZ, R11 ;  /* 0x000000ffff047224 */ /* 0x000fe200078e000b */
[----:B-1----:R-:W2:Y:S01]  /*01a0*/  LDG.E R8, desc[UR4][R6.64+-0x20] ;  /* 0xffffe00406087981 */ /* 0x002ea2000c1e1900 */
[----:B------:R-:W-:-:S05]  /*01b0*/  IMAD.MOV.U32 R5, RZ, RZ, R12 ;  /* 0x000000ffff057224 */ /* 0x000fca00078e000c */
[----:B------:R-:W2:Y:S02]  /*01c0*/  LDG.E R9, desc[UR4][R4.64+-0x20] ;  /* 0xffffe00404097981 */ /* 0x000ea4000c1e1900 */
[----:B--2---:R-:W-:Y:S01]  /*01d0*/  IMAD.IADD R11, R8, 0x1, R9 ;  /* 0x00000001080b7824 */ /* 0x004fe200078e0209 */
[----:B------:R-:W-:Y:S01]  /*01e0*/  MOV R8, R13 ;  /* 0x0000000d00087202 */ /* 0x000fe20000000f00 */
[----:B------:R-:W-:-:S05]  /*01f0*/  IMAD.MOV.U32 R9, RZ, RZ, R16 ;  /* 0x000000ffff097224 */ /* 0x000fca00078e0010 */
[----:B------:R0:W-:Y:S04]  /*0200*/  STG.E desc[UR4][R8.64+-0x20], R11 ;  /* 0xffffe00b08007986 */ /* 0x0001e8000c101904 */
[----:B------:R-:W2:Y:S04]  /*0210*/  LDG.E R12, desc[UR4][R6.64+-0x1c] ;  /* 0xffffe404060c7981 */ /* 0x000ea8000c1e1900 */
[----:B------:R-:W2:Y:S02]  /*0220*/  LDG.E R13, desc[UR4][R4.64+-0x1c] ;  /* 0xffffe404040d7981 */ /* 0x000ea4000c1e1900 */
[----:B--2---:R-:W-:-:S05]  /*0230*/  IMAD.IADD R13, R12, 0x1, R13 ;  /* 0x000000010c0d7824 */ /* 0x004fca00078e020d */
[----:B------:R1:W-:Y:S04]  /*0240*/  STG.E desc[UR4][R8.64+-0x1c], R13 ;  /* 0xffffe40d08007986 */ /* 0x0003e8000c101904 */
[----:B------:R-:W2:Y:S04]  /*0250*/  LDG.E R12, desc[UR4][R6.64+-0x18] ;  /* 0xffffe804060c7981 */ /* 0x000ea8000c1e1900 */
[----:B------:R-:W2:Y:S02]  /*0260*/  LDG.E R15, desc[UR4][R4.64+-0x18] ;  /* 0xffffe804040f7981 */ /* 0x000ea4000c1e1900 */
[----:B--2---:R-:W-:-:S05]  /*0270*/  IMAD.IADD R15, R12, 0x1, R15 ;  /* 0x000000010c0f7824 */ /* 0x004fca00078e020f */
[----:B------:R2:W-:Y:S04]  /*0280*/  STG.E desc[UR4][R8.64+-0x18], R15 ;  /* 0xffffe80f08007986 */ /* 0x0005e8000c101904 */
[----:B------:R-:W3:Y:S04]  /*0290*/  LDG.E R12, desc[UR4][R6.64+-0x14] ;  /* 0xffffec04060c7981 */ /* 0x000ee8000c1e1900 */
[----:B------:R-:W3:Y:S02]  /*02a0*/  LDG.E R17, desc[UR4][R4.64+-0x14] ;  /* 0xffffec0404117981 */ /* 0x000ee4000c1e1900 */
[----:B---3--:R-:W-:-:S05]  /*02b0*/  IADD3 R17, PT, PT, R12, R17, RZ ;  /* 0x000000110c117210 */ /* 0x008fca0007ffe0ff */
[----:B------:R3:W-:Y:S04]  /*02c0*/  STG.E desc[UR4][R8.64+-0x14], R17 ;  /* 0xffffec1108007986 */ /* 0x0007e8000c101904 */
[----:B0-----:R-:W4:Y:S04]  /*02d0*/  LDG.E R11, desc[UR4][R6.64+-0x10] ;  /* 0xfffff004060b7981 */ /* 0x001f28000c1e1900 */
[----:B------:R-:W4:Y:S02]  /*02e0*/  LDG.E R12, desc[UR4][R4.64+-0x10] ;  /* 0xfffff004040c7981 */ /* 0x000f24000c1e1900 */
[----:B----4-:R-:W-:-:S05]  /*02f0*/  IMAD.IADD R11, R11, 0x1, R12 ;  /* 0x000000010b0b7824 */ /* 0x010fca00078e020c */
[----:B------:R0:W-:Y:S04]  /*0300*/  STG.E desc[UR4][R8.64+-0x10], R11 ;  /* 0xfffff00b08007986 */ /* 0x0001e8000c101904 */
[----:B------:R-:W4:Y:S04]  /*0310*/  LDG.E R12, desc[UR4][R6.64+-0xc] ;  /* 0xfffff404060c7981 */ /* 0x000f28000c1e1900 */
[----:B-1----:R-:W4:Y:S02]  /*0320*/  LDG.E R13, desc[UR4][R4.64+-0xc] ;  /* 0xfffff404040d7981 */ /* 0x002f24000c1e1900 */
[----:B----4-:R-:W-:-:S05]  /*0330*/  IMAD.IADD R13, R12, 0x1, R13 ;  /* 0x000000010c0d7824 */ /* 0x010fca00078e020d */
[----:B------:R1:W-:Y:S04]  /*0340*/  STG.E desc[UR4][R8.64+-0xc], R13 ;  /* 0xfffff40d08007986 */ /* 0x0003e8000c101904 */
[----:B------:R-:W4:Y:S04]  /*0350*/  LDG.E R12, desc[UR4][R6.64+-0x8] ;  /* 0xfffff804060c7981 */ /* 0x000f28000c1e1900 */
[----:B--2---:R-:W4:Y:S02]  /*0360*/  LDG.E R15, desc[UR4][R4.64+-0x8] ;  /* 0xfffff804040f7981 */ /* 0x004f24000c1e1900 */
[----:B----4-:R-:W-:-:S05]  /*0370*/  IMAD.IADD R15, R12, 0x1, R15 ;  /* 0x000000010c0f7824 */ /* 0x010fca00078e020f */
[----:B------:R2:W-:Y:S04]  /*0380*/  STG.E desc[UR4][R8.64+-0x8], R15 ;  /* 0xfffff80f08007986 */ /* 0x0005e8000c101904 */
[----:B------:R-:W4:Y:S04]  /*0390*/  LDG.E R12, desc[UR4][R6.64+-0x4] ;  /* 0xfffffc04060c7981 */ /* 0x000f28000c1e1900 */
[----:B---3--:R-:W4:Y:S02]  /*03a0*/  LDG.E R17, desc[UR4][R4.64+-0x4] ;  /* 0xfffffc0404117981 */ /* 0x008f24000c1e1900 */
[----:B----4-:R-:W-:-:S05]  /*03b0*/  IADD3 R17, PT, PT, R12, R17, RZ ;  /* 0x000000110c117210 */ /* 0x010fca0007ffe0ff */
        /* <DEDUP_REMOVED lines=20> */
[----:B------:R-:W-:Y:S04]  /*0500*/  STG.E desc[UR4][R8.64+0x10], R11 ;  /* 0x0000100b08007986 */ /* 0x000fe8000c101904 */
[----:B------:R-:W4:Y:S04]  /*0510*/  LDG.E R12, desc[UR4][R6.64+0x14] ;  /* 0x00001404060c7981 */ /* 0x000f28000c1e1900 */
[----:B-1----:R-:W4:Y:S02]  /*0520*/  LDG.E R13, desc[UR4][R4.64+0x14] ;  /* 0x00001404040d7981 */ /* 0x002f24000c1e1900 */
[----:B----4-:R-:W-:-:S05]  /*0530*/  IMAD.IADD R13, R12, 0x1, R13 ;  /* 0x000000010c0d7824 */ /* 0x010fca00078e020d */
[----:B------:R0:W-:Y:S04]  /*0540*/  STG.E desc[UR4][R8.64+0x14], R13 ;  /* 0x0000140d08007986 */ /* 0x0001e8000c101904 */
[----:B------:R-:W4:Y:S04]  /*0550*/  LDG.E R12, desc[UR4][R6.64+0x18] ;  /* 0x00001804060c7981 */ /* 0x000f28000c1e1900 */
[----:B--2---:R-:W4:Y:S01]  /*0560*/  LDG.E R15, desc[UR4][R4.64+0x18] ;  /* 0x00001804040f7981 */ /* 0x004f22000c1e1900 */
[----:B------:R-:W-:Y:S02]  /*0570*/  VIADD R10, R10, 0x10 ;  /* 0x000000100a0a7836 */ /* 0x000fe40000000000 */
[----:B----4-:R-:W-:-:S05]  /*0580*/  IMAD.IADD R15, R12, 0x1, R15 ;  /* 0x000000010c0f7824 */ /* 0x010fca00078e020f */
[----:B------:R1:W-:Y:S04]  /*0590*/  STG.E desc[UR4][R8.64+0x18], R15 ;  /* 0x0000180f08007986 */ /* 0x0003e8000c101904 */
[----:B------:R2:W4:Y:S04]  /*05a0*/  LDG.E R12, desc[UR4][R6.64+0x1c] ;  /* 0x00001c04060c7981 */ /* 0x000528000c1e1900 */
[----:B---3--:R-:W4:Y:S01]  /*05b0*/  LDG.E R17, desc[UR4][R4.64+0x1c] ;  /* 0x00001c0404117981 */ /* 0x008f22000c1e1900 */
[----:B------:R-:W-:Y:S02]  /*05c0*/  ISETP.NE.AND P1, PT, R10, RZ, PT ;  /* 0x000000ff0a00720c */ /* 0x000fe40003f25270 */
[----:B0-----:R-:W-:-:S02]  /*05d0*/  IADD3 R13, P2, PT, R8, 0x40, RZ ;  /* 0x00000040080d7810 */ /* 0x001fc40007f5e0ff */
[----:B------:R-:W-:Y:S02]  /*05e0*/  IADD3 R11, P3, PT, R4, 0x40, RZ ;  /* 0x00000040040b7810 */ /* 0x000fe40007f7e0ff */
[----:B--2---:R-:W-:Y:S01]  /*05f0*/  IADD3 R6, P4, PT, R6, 0x40, RZ ;  /* 0x0000004006067810 */ /* 0x004fe20007f9e0ff */
[----:B------:R-:W-:-:S03]  /*0600*/  IMAD.X R16, RZ, RZ, R9, P2 ;  /* 0x000000ffff107224 */ /* 0x000fc600010e0609 */
[----:B------:R-:W-:Y:S02]  /*0610*/  IADD3.X R7, PT, PT, RZ, R7, RZ, P4, !PT ;  /* 0x00000007ff077210 */ /* 0x000fe400027fe4ff */
[----:B----4-:R-:W-:Y:S01]  /*0620*/  IADD3 R17, PT, PT, R12, R17, RZ ;  /* 0x000000110c117210 */ /* 0x010fe20007ffe0ff */
[----:B------:R-:W-:-:S04]  /*0630*/  IMAD.X R12, RZ, RZ, R5, P3 ;  /* 0x000000ffff0c7224 */ /* 0x000fc800018e0605 */
[----:B------:R1:W-:Y:S01]  /*0640*/  STG.E desc[UR4][R8.64+0x1c], R17 ;  /* 0x00001c1108007986 */ /* 0x0003e2000c101904 */
[----:B------:R-:W-:Y:S05]  /*0650*/  @P1 BRA `(.L_x_7) ;  /* 0xfffffff800cc1947 */ /* 0x000fea000383ffff */
.L_x_6:
[----:B------:R-:W-:Y:S05]  /*0660*/  @!P0 EXIT ;  /* 0x000000000000894d */ /* 0x000fea0003800000 */
[----:B------:R-:W-:Y:S02]  /*0670*/  ISETP.GE.U32.AND P1, PT, R14, 0x8, PT ;  /* 0x000000080e00780c */ /* 0x000fe40003f26070 */
[----:B------:R-:W-:-:S04]  /*0680*/  LOP3.LUT R16, R2, 0x7, RZ, 0xc0, !PT ;  /* 0x0000000702107812 */ /* 0x000fc800078ec0ff */
[----:B------:R-:W-:-:S07]  /*0690*/  ISETP.NE.AND P0, PT, R16, RZ, PT ;  /* 0x000000ff1000720c */ /* 0x000fce0003f05270 */
[----:B------:R-:W-:Y:S06]  /*06a0*/  @!P1 BRA `(.L_x_8) ;  /* 0x0000000000d09947 */ /* 0x000fec0003800000 */
[----:B------:R-:W0:Y:S01]  /*06b0*/  LDC.64 R10, c[0x0][0x380] ;  /* 0x0000e000ff0a7b82 */ /* 0x000e220000000a00 */
[C---:B------:R-:W-:Y:S01]  /*06c0*/  IMAD.IADD R5, R0.reuse, 0x1, R3 ;  /* 0x0000000100057824 */ /* 0x040fe200078e0203 */
[----:B------:R-:W2:Y:S06]  /*06d0*/  LDCU.128 UR8, c[0x0][0x380] ;  /* 0x00007000ff0877ac */ /* 0x000eac0008000c00 */
[----:B------:R-:W3:Y:S08]  /*06e0*/  LDC.64 R12, c[0x0][0x388] ;  /* 0x0000e200ff0c7b82 */ /* 0x000ef00000000a00 */
[----:B-1----:R-:W1:Y:S01]  /*06f0*/  LDC.64 R8, c[0x0][0x390] ;  /* 0x0000e400ff087b82 */ /* 0x002e620000000a00 */
[----:B------:R-:W-:Y:S01]  /*0700*/  IADD3 R17, P1, PT, R0, R3, RZ ;  /* 0x0000000300117210 */ /* 0x000fe20007f3e0ff */
[----:B------:R-:W4:Y:S01]  /*0710*/  LDCU.64 UR6, c[0x0][0x390] ;  /* 0x00007200ff0677ac */ /* 0x000f220008000a00 */
[----:B0-----:R-:W-:-:S06]  /*0720*/  IMAD.WIDE.U32 R10, R5, 0x4, R10 ;  /* 0x00000004050a7825 */ /* 0x001fcc00078e000a */
[----:B------:R-:W5:Y:S01]  /*0730*/  LDG.E R10, desc[UR4][R10.64] ;  /* 0x000000040a0a7981 */ /* 0x000f62000c1e1900 */
[----:B---3--:R-:W-:-:S06]  /*0740*/  IMAD.WIDE.U32 R12, R5, 0x4, R12 ;  /* 0x00000004050c7825 */ /* 0x008fcc00078e000c */
[----:B------:R-:W5:Y:S01]  /*0750*/  LDG.E R13, desc[UR4][R12.64] ;  /* 0x000000040c0d7981 */ /* 0x000f62000c1e1900 */
[----:B------:R-:W-:Y:S02]  /*0760*/  IMAD.X R4, RZ, RZ, RZ, P1 ;  /* 0x000000ffff047224 */ /* 0x000fe400008e06ff */
[----:B------:R-:W-:-:S03]  /*0770*/  IMAD.SHL.U32 R14, R17, 0x4, RZ ;  /* 0x00000004110e7824 */ /* 0x000fc600078e00ff */
[----:B------:R-:W-:Y:S02]  /*0780*/  SHF.L.U64.HI R17, R17, 0x2, R4 ;  /* 0x0000000211117819 */ /* 0x000fe40000010204 */
[C---:B--2---:R-:W-:Y:S02]  /*0790*/  IADD3 R6, P1, PT, R14.reuse, UR8, RZ ;  /* 0x000000080e067c10 */ /* 0x044fe4000ff3e0ff */
[----:B------:R-:W-:Y:S02]  /*07a0*/  IADD3 R4, P2, PT, R14, UR10, RZ ;  /* 0x0000000a0e047c10 */ /* 0x000fe4000ff5e0ff */
[----:B------:R-:W-:Y:S02]  /*07b0*/  IADD3.X R7, PT, PT, R17, UR9, RZ, P1, !PT ;  /* 0x0000000911077c10 */ /* 0x000fe40008ffe4ff */
[----:B-----5:R-:W-:Y:S01]  /*07c0*/  IADD3 R15, PT, PT, R10, R13, RZ ;  /* 0x0000000d0a0f7210 */ /* 0x020fe20007ffe0ff */
[----:B-1----:R-:W-:Y:S01]  /*07d0*/  IMAD.WIDE.U32 R10, R5, 0x4, R8 ;  /* 0x00000004050a7825 */ /* 0x002fe200078e0008 */
[----:B------:R-:W-:-:S04]  /*07e0*/  IADD3.X R5, PT, PT, R17, UR11, RZ, P2, !PT ;  /* 0x0000000b11057c10 */ /* 0x000fc800097fe4ff */
[----:B------:R0:W-:Y:S04]  /*07f0*/  STG.E desc[UR4][R10.64], R15 ;  /* 0x0000000f0a007986 */ /* 0x0001e8000c101904 */
[----:B------:R-:W2:Y:S04]  /*0800*/  LDG.E R12, desc[UR4][R6.64+0x4] ;  /* 0x00000404060c7981 */ /* 0x000ea8000c1e1900 */
[----:B------:R-:W2:Y:S01]  /*0810*/  LDG.E R13, desc[UR4][R4.64+0x4] ;  /* 0x00000404040d7981 */ /* 0x000ea2000c1e1900 */
[----:B----4-:R-:W-:-:S04]  /*0820*/  IADD3 R8, P1, PT, R14, UR6, RZ ;  /* 0x000000060e087c10 */ /* 0x010fc8000ff3e0ff */
[----:B------:R-:W-:Y:S01]  /*0830*/  IADD3.X R9, PT, PT, R17, UR7, RZ, P1, !PT ;  /* 0x0000000711097c10 */ /* 0x000fe20008ffe4ff */
[----:B--2---:R-:W-:-:S05]  /*0840*/  IMAD.IADD R13, R12, 0x1, R13 ;  /* 0x000000010c0d7824 */ /* 0x004fca00078e020d */
[----:B------:R1:W-:Y:S04]  /*0850*/  STG.E desc[UR4][R8.64+0x4], R13 ;  /* 0x0000040d08007986 */ /* 0x0003e8000c101904 */
[----:B------:R-:W2:Y:S04]  /*0860*/  LDG.E R12, desc[UR4][R6.64+0x8] ;  /* 0x00000804060c7981 */ /* 0x000ea8000c1e1900 */
[----:B------:R-:W2:Y:S02]  /*0870*/  LDG.E R17, desc[UR4][R4.64+0x8] ;  /* 0x0000080404117981 */ /* 0x000ea4000c1e1900 */
[----:B--2---:R-:W-:-:S05]  /*0880*/  IMAD.IADD R17, R12, 0x1, R17 ;  /* 0x000000010c117824 */ /* 0x004fca00078e0211 */
[----:B------:R2:W-:Y:S04]  /*0890*/  STG.E desc[UR4][R8.64+0x8], R17 ;  /* 0x0000081108007986 */ /* 0x0005e8000c101904 */
[----:B0-----:R-:W3:Y:S04]  /*08a0*/  LDG.E R10, desc[UR4][R6.64+0xc] ;  /* 0x00000c04060a7981 */ /* 0x001ee8000c1e1900 */
[----:B------:R-:W3:Y:S02]  /*08b0*/  LDG.E R11, desc[UR4][R4.64+0xc] ;  /* 0x00000c04040b7981 */ /* 0x000ee4000c1e1900 */
[----:B---3--:R-:W-:-:S05]  /*08c0*/  IMAD.IADD R11, R10, 0x1, R11 ;  /* 0x000000010a0b7824 */ /* 0x008fca00078e020b */
[----:B------:R0:W-:Y:S04]  /*08d0*/  STG.E desc[UR4][R8.64+0xc], R11 ;  /* 0x00000c0b08007986 */ /* 0x0001e8000c101904 */
[----:B------:R-:W3:Y:S04]  /*08e0*/  LDG.E R10, desc[UR4][R6.64+0x10] ;  /* 0x00001004060a7981 */ /* 0x000ee8000c1e1900 */
[----:B------:R-:W3:Y:S02]  /*08f0*/  LDG.E R15, desc[UR4][R4.64+0x10] ;  /* 0x00001004040f7981 */ /* 0x000ee4000c1e1900 */
[----:B---3--:R-:W-:-:S05]  /*0900*/  IADD3 R15, PT, PT, R10, R15, RZ ;  /* 0x0000000f0a0f7210 */ /* 0x008fca0007ffe0ff */
        /* <DEDUP_REMOVED lines=9> */
[----:B------:R-:W2:Y:S04]  /*09a0*/  LDG.E R10, desc[UR4][R6.64+0x1c] ;  /* 0x00001c04060a7981 */ /* 0x000ea8000c1e1900 */
[----:B0-----:R-:W2:Y:S01]  /*09b0*/  LDG.E R11, desc[UR4][R4.64+0x1c] ;  /* 0x00001c04040b7981 */ /* 0x001ea2000c1e1900 */
[----:B------:R-:W-:Y:S01]  /*09c0*/  VIADD R3, R3, 0x8 ;  /* 0x0000000803037836 */ /* 0x000fe20000000000 */
[----:B--2---:R-:W-:-:S05]  /*09d0*/  IADD3 R11, PT, PT, R10, R11, RZ ;  /* 0x0000000b0a0b7210 */ /* 0x004fca0007ffe0ff */
[----:B------:R3:W-:Y:S02]  /*09e0*/  STG.E desc[UR4][R8.64+0x1c], R11 ;  /* 0x00001c0b08007986 */ /* 0x0007e4000c101904 */
.L_x_8:
[----:B------:R-:W-:Y:S05]  /*09f0*/  @!P0 EXIT ;  /* 0x000000000000894d */ /* 0x000fea0003800000 */
[----:B------:R-:W-:Y:S02]  /*0a00*/  ISETP.GE.U32.AND P1, PT, R16, 0x4, PT ;  /* 0x000000041000780c */ /* 0x000fe40003f26070 */
[----:B------:R-:W-:-:S04]  /*0a10*/  LOP3.LUT R2, R2, 0x3, RZ, 0xc0, !PT ;  /* 0x0000000302027812 */ /* 0x000fc800078ec0ff */
[----:B------:R-:W-:-:S07]  /*0a20*/  ISETP.NE.AND P0, PT, R2, RZ, PT ;  /* 0x000000ff0200720c */ /* 0x000fce0003f05270 */
[----:B------:R-:W-:Y:S06]  /*0a30*/  @!P1 BRA `(.L_x_9) ;  /* 0x0000000000909947 */ /* 0x000fec0003800000 */
[----:B------:R-:W0:Y:S01]  /*0a40*/  LDC.64 R4, c[0x0][0x380] ;  /* 0x0000e000ff047b82 */ /* 0x000e220000000a00 */
[----:B-1-3--:R-:W-:Y:S01]  /*0a50*/  IMAD.IADD R17, R0, 0x1, R3 ;  /* 0x0000000100117824 */ /* 0x00afe200078e0203 */
[----:B------:R-:W1:Y:S01]  /*0a60*/  LDCU.128 UR8, c[0x0][0x380] ;  /* 0x00007000ff0877ac */ /* 0x000e620008000c00 */
[----:B------:R-:W2:Y:S05]  /*0a70*/  LDCU.64 UR6, c[0x0][0x390] ;  /* 0x00007200ff0677ac */ /* 0x000eaa0008000a00 */
[----:B------:R-:W3:Y:S08]  /*0a80*/  LDC.64 R6, c[0x0][0x388] ;  /* 0x0000e200ff067b82 */ /* 0x000ef00000000a00 */
[----:B------:R-:W4:Y:S01]  /*0a90*/  LDC.64 R12, c[0x0][0x390] ;  /* 0x0000e400ff0c7b82 */ /* 0x000f220000000a00 */
[----:B0-----:R-:W-:-:S06]  /*0aa0*/  IMAD.WIDE.U32 R8, R17, 0x4, R4 ;  /* 0x0000000411087825 */ /* 0x001fcc00078e0004 */
[----:B------:R-:W5:Y:S01]  /*0ab0*/  LDG.E R8, desc[UR4][R8.64] ;  /* 0x0000000408087981 */ /* 0x000f62000c1e1900 */
[----:B---3--:R-:W-:-:S06]  /*0ac0*/  IMAD.WIDE.U32 R10, R17, 0x4, R6 ;  /* 0x00000004110a7825 */ /* 0x008fcc00078e0006 */
[----:B------:R-:W5:Y:S01]  /*0ad0*/  LDG.E R11, desc[UR4][R10.64] ;  /* 0x000000040a0b7981 */ /* 0x000f62000c1e1900 */
[----:B------:R-:W-:-:S04]  /*0ae0*/  IADD3 R4, P1, PT, R0, R3, RZ ;  /* 0x0000000300047210 */ /* 0x000fc80007f3e0ff */
[----:B------:R-:W-:Y:S01]  /*0af0*/  IADD3.X R5, PT, PT, RZ, RZ, RZ, P1, !PT ;  /* 0x000000ffff057210 */ /* 0x000fe20000ffe4ff */
[----:B------:R-:W-:-:S03]  /*0b00*/  IMAD.SHL.U32 R16, R4, 0x4, RZ ;  /* 0x0000000404107824 */ /* 0x000fc600078e00ff */
[----:B------:R-:W-:Y:S02]  /*0b10*/  SHF.L.U64.HI R14, R4, 0x2, R5 ;  /* 0x00000002040e7819 */ /* 0x000fe40000010205 */
[C---:B-1----:R-:W-:Y:S02]  /*0b20*/  IADD3 R6, P1, PT, R16.reuse, UR8, RZ ;  /* 0x0000000810067c10 */ /* 0x042fe4000ff3e0ff */
[----:B------:R-:W-:Y:S01]  /*0b30*/  IADD3 R4, P2, PT, R16, UR10, RZ ;  /* 0x0000000a10047c10 */ /* 0x000fe2000ff5e0ff */
[----:B----4-:R-:W-:Y:S01]  /*0b40*/  IMAD.WIDE.U32 R12, R17, 0x4, R12 ;  /* 0x00000004110c7825 */ /* 0x010fe200078e000c */
[C---:B------:R-:W-:Y:S02]  /*0b50*/  IADD3.X R7, PT, PT, R14.reuse, UR9, RZ, P1, !PT ;  /* 0x000000090e077c10 */ /* 0x040fe40008ffe4ff */
[----:B------:R-:W-:Y:S01]  /*0b60*/  IADD3.X R5, PT, PT, R14, UR11, RZ, P2, !PT ;  /* 0x0000000b0e057c10 */ /* 0x000fe200097fe4ff */
[----:B-----5:R-:W-:-:S05]  /*0b70*/  IMAD.IADD R15, R8, 0x1, R11 ;  /* 0x00000001080f7824 */ /* 0x020fca00078e020b */
[----:B------:R0:W-:Y:S04]  /*0b80*/  STG.E desc[UR4][R12.64], R15 ;  /* 0x0000000f0c007986 */ /* 0x0001e8000c101904 */
[----:B------:R-:W3:Y:S04]  /*0b90*/  LDG.E R10, desc[UR4][R6.64+0x4] ;  /* 0x00000404060a7981 */ /* 0x000ee8000c1e1900 */
[----:B------:R-:W3:Y:S01]  /*0ba0*/  LDG.E R11, desc[UR4][R4.64+0x4] ;  /* 0x00000404040b7981 */ /* 0x000ee2000c1e1900 */
[----:B--2---:R-:W-:-:S04]  /*0bb0*/  IADD3 R8, P1, PT, R16, UR6, RZ ;  /* 0x0000000610087c10 */ /* 0x004fc8000ff3e0ff */
[----:B------:R-:W-:Y:S02]  /*0bc0*/  IADD3.X R9, PT, PT, R14, UR7, RZ, P1, !PT ;  /* 0x000000070e097c10 */ /* 0x000fe40008ffe4ff */
[----:B---3--:R-:W-:-:S05]  /*0bd0*/  IADD3 R11, PT, PT, R10, R11, RZ ;  /* 0x0000000b0a0b7210 */ /* 0x008fca0007ffe0ff */
[----:B------:R2:W-:Y:S04]  /*0be0*/  STG.E desc[UR4][R8.64+0x4], R11 ;  /* 0x0000040b08007986 */ /* 0x0005e8000c101904 */
[----:B------:R-:W3:Y:S04]  /*0bf0*/  LDG.E R10, desc[UR4][R6.64+0x8] ;  /* 0x00000804060a7981 */ /* 0x000ee8000c1e1900 */
[----:B------:R-:W3:Y:S02]  /*0c00*/  LDG.E R17, desc[UR4][R4.64+0x8] ;  /* 0x0000080404117981 */ /* 0x000ee4000c1e1900 */
[----:B---3--:R-:W-:-:S05]  /*0c10*/  IMAD.IADD R17, R10, 0x1, R17 ;  /* 0x000000010a117824 */ /* 0x008fca00078e0211 */
[----:B------:R2:W-:Y:S04]  /*0c20*/  STG.E desc[UR4][R8.64+0x8], R17 ;  /* 0x0000081108007986 */ /* 0x0005e8000c101904 */
[----:B------:R-:W3:Y:S04]  /*0c30*/  LDG.E R10, desc[UR4][R6.64+0xc] ;  /* 0x00000c04060a7981 */ /* 0x000ee8000c1e1900 */
[----:B0-----:R-:W3:Y:S01]  /*0c40*/  LDG.E R13, desc[UR4][R4.64+0xc] ;  /* 0x00000c04040d7981 */ /* 0x001ee2000c1e1900 */
[----:B------:R-:W-:Y:S01]  /*0c50*/  IADD3 R3, PT, PT, R3, 0x4, RZ ;  /* 0x0000000403037810 */ /* 0x000fe20007ffe0ff */
[----:B---3--:R-:W-:-:S05]  /*0c60*/  IMAD.IADD R13, R10, 0x1, R13 ;  /* 0x000000010a0d7824 */ /* 0x008fca00078e020d */
[----:B------:R2:W-:Y:S02]  /*0c70*/  STG.E desc[UR4][R8.64+0xc], R13 ;  /* 0x00000c0d08007986 */ /* 0x0005e4000c101904 */
.L_x_9:
[----:B------:R-:W-:Y:S05]  /*0c80*/  @!P0 EXIT ;  /* 0x000000000000894d */ /* 0x000fea0003800000 */
[----:B------:R-:W0:Y:S01]  /*0c90*/  LDC.64 R4, c[0x0][0x390] ;  /* 0x0000e400ff047b82 */ /* 0x000e220000000a00 */
[----:B------:R-:W-:Y:S02]  /*0ca0*/  IMAD.IADD R3, R0, 0x1, R3 ;  /* 0x0000000100037824 */ /* 0x000fe400078e0203 */
[----:B------:R-:W-:-:S05]  /*0cb0*/  IMAD.MOV R0, RZ, RZ, -R2 ;  /* 0x000000ffff007224 */ /* 0x000fca00078e0a02 */
[----:B------:R-:W4:Y:S08]  /*0cc0*/  LDC.64 R6, c[0x0][0x388] ;  /* 0x0000e200ff067b82 */ /* 0x000f300000000a00 */
[----:B-123--:R-:W1:Y:S01]  /*0cd0*/  LDC.64 R8, c[0x0][0x380] ;  /* 0x0000e000ff087b82 */ /* 0x00ee620000000a00 */
[----:B0-----:R-:W-:-:S04]  /*0ce0*/  IMAD.WIDE.U32 R4, R3, 0x4, R4 ;  /* 0x0000000403047825 */ /* 0x001fc800078e0004 */
[----:B------:R-:W-:Y:S01]  /*0cf0*/  IMAD.MOV.U32 R10, RZ, RZ, R4 ;  /* 0x000000ffff0a7224 */ /* 0x000fe200078e0004 */
[----:B------:R-:W-:Y:S01]  /*0d00*/  MOV R13, R5 ;  /* 0x00000005000d7202 */ /* 0x000fe20000000f00 */
[----:B----4-:R-:W-:-:S04]  /*0d10*/  IMAD.WIDE.U32 R6, R3, 0x4, R6 ;  /* 0x0000000403067825 */ /* 0x010fc800078e0006 */
[----:B------:R-:W-:Y:S02]  /*0d20*/  IMAD.MOV.U32 R11, RZ, RZ, R7 ;  /* 0x000000ffff0b7224 */ /* 0x000fe400078e0007 */
[----:B-1----:R-:W-:-:S07]  /*0d30*/  IMAD.WIDE.U32 R8, R3, 0x4, R8 ;  /* 0x0000000403087825 */ /* 0x002fce00078e0008 */
.L_x_10:
[----:B0-----:R-:W-:Y:S01]  /*0d40*/  MOV R2, R8 ;  /* 0x0000000800027202 */ /* 0x001fe20000000f00 */
[----:B------:R-:W-:Y:S01]  /*0d50*/  IMAD.MOV.U32 R3, RZ, RZ, R9 ;  /* 0x000000ffff037224 */ /* 0x000fe200078e0009 */
[----:B------:R-:W-:Y:S01]  /*0d60*/  MOV R5, R11 ;  /* 0x0000000b00057202 */ /* 0x000fe20000000f00 */
[----:B------:R-:W-:-:S03]  /*0d70*/  IMAD.MOV.U32 R4, RZ, RZ, R6 ;  /* 0x000000ffff047224 */ /* 0x000fc600078e0006 */
[----:B------:R0:W2:Y:S04]  /*0d80*/  LDG.E R2, desc[UR4][R2.64] ;  /* 0x0000000402027981 */ /* 0x0000a8000c1e1900 */
[----:B------:R-:W2:Y:S01]  /*0d90*/  LDG.E R5, desc[UR4][R4.64] ;  /* 0x0000000404057981 */ /* 0x000ea2000c1e1900 */
[----:B------:R-:W-:Y:S01]  /*0da0*/  VIADD R0, R0, 0x1 ;  /* 0x0000000100007836 */ /* 0x000fe20000000000 */
[----:B------:R-:W-:Y:S02]  /*0db0*/  IADD3 R8, P3, PT, R8, 0x4, RZ ;  /* 0x0000000408087810 */ /* 0x000fe40007f7e0ff */
[----:B------:R-:W-:Y:S02]  /*0dc0*/  IADD3 R6, P2, PT, R6, 0x4, RZ ;  /* 0x0000000406067810 */ /* 0x000fe40007f5e0ff */
[----:B------:R-:W-:Y:S01]  /*0dd0*/  ISETP.NE.AND P0, PT, R0, RZ, PT ;  /* 0x000000ff0000720c */ /* 0x000fe20003f05270 */
[----:B------:R-:W-:Y:S01]  /*0de0*/  IMAD.X R9, RZ, RZ, R9, P3 ;  /* 0x000000ffff097224 */ /* 0x000fe200018e0609 */
[----:B0-----:R-:W-:-:S02]  /*0df0*/  MOV R3, R13 ;  /* 0x0000000d00037202 */ /* 0x001fc40000000f00 */
[----:B------:R-:W-:Y:S01]  /*0e00*/  IADD3.X R11, PT, PT, RZ, R11, RZ, P2, !PT ;  /* 0x0000000bff0b7210 */ /* 0x000fe200017fe4ff */
[----:B--2---:R-:W-:Y:S02]  /*0e10*/  IMAD.IADD R7, R2, 0x1, R5 ;  /* 0x0000000102077824 */ /* 0x004fe400078e0205 */
[----:B------:R-:W-:Y:S01]  /*0e20*/  IMAD.MOV.U32 R2, RZ, RZ, R10 ;  /* 0x000000ffff027224 */ /* 0x000fe200078e000a */
[----:B------:R-:W-:-:S04]  /*0e30*/  IADD3 R10, P1, PT, R10, 0x4, RZ ;  /* 0x000000040a0a7810 */ /* 0x000fc80007f3e0ff */
[----:B------:R0:W-:Y:S01]  /*0e40*/  STG.E desc[UR4][R2.64], R7 ;  /* 0x0000000702007986 */ /* 0x0001e2000c101904 */
[----:B------:R-:W-:Y:S01]  /*0e50*/  IMAD.X R13, RZ, RZ, R13, P1 ;  /* 0x000000ffff0d7224 */ /* 0x000fe200008e060d */
[----:B------:R-:W-:Y:S07]  /*0e60*/  @P0 BRA `(.L_x_10) ;  /* 0xfffffffc00b40947 */ /* 0x000fee000383ffff */
[----:B------:R-:W-:Y:S05]  /*0e70*/  EXIT ;  /* 0x000000000000794d */ /* 0x000fea0003800000 */
.L_x_11:
        /* <DEDUP_REMOVED lines=16> */
.L_x_14:


//--------------------- .text._Z4add1PiS_S_ii     --------------------------
	.section	.text._Z4add1PiS_S_ii,"ax",@progbits
	.align	128
        .global         _Z4add1PiS_S_ii
        .type           _Z4add1PiS_S_ii,@function
        .size           _Z4add1PiS_S_ii,(.L_x_15 - _Z4add1PiS_S_ii)
        .other          _Z4add1PiS_S_ii,@"STO_CUDA_ENTRY STV_DEFAULT"
_Z4add1PiS_S_ii:
.text._Z4add1PiS_S_ii:
[----:B------:R-:W-:Y:S01]  /*0000*/  LDC R1, c[0x0][0x37c] ;  /* 0x0000df00ff017b82 */ /* 0x000fe20000000800 */
[----:B------:R-:W0:Y:S07]  /*0010*/  S2R R9, SR_TID.Y ;  /* 0x0000000000097919 */ /* 0x000e2e0000002200 */
[----:B------:R-:W1:Y:S01]  /*0020*/  LDC.64 R2, c[0x0][0x380] ;  /* 0x0000e000ff027b82 */ /* 0x000e620000000a00 */
[----:B------:R-:W0:Y:S01]  /*0030*/  LDCU UR6, c[0x0][0x39c] ;  /* 0x00007380ff0677ac */ /* 0x000e220008000800 */
[----:B------:R-:W0:Y:S01]  /*0040*/  S2R R0, SR_TID.X ;  /* 0x0000000000007919 */ /* 0x000e220000002100 */
[----:B------:R-:W2:Y:S05]  /*0050*/  LDCU.64 UR4, c[0x0][0x358] ;  /* 0x00006b00ff0477ac */ /* 0x000eaa0008000a00 */
[----:B------:R-:W3:Y:S08]  /*0060*/  LDC.64 R4, c[0x0][0x388] ;  /* 0x0000e200ff047b82 */ /* 0x000ef00000000a00 */
[----:B------:R-:W4:Y:S01]  /*0070*/  LDC.64 R6, c[0x0][0x390] ;  /* 0x0000e400ff067b82 */ /* 0x000f220000000a00 */
[----:B0-----:R-:W-:-:S04]  /*0080*/  IMAD R9, R9, UR6, R0 ;  /* 0x0000000609097c24 */ /* 0x001fc8000f8e0200 */
[----:B-1----:R-:W-:-:S04]  /*0090*/  IMAD.WIDE R2, R9, 0x4, R2 ;  /* 0x0000000409027825 */ /* 0x002fc800078e0202 */
[C---:B---3--:R-:W-:Y:S02]  /*00a0*/  IMAD.WIDE R4, R9.reuse, 0x4, R4 ;  /* 0x0000000409047825 */ /* 0x048fe400078e0204 */
[----:B--2---:R-:W2:Y:S04]  /*00b0*/  LDG.E R2, desc[UR4][R2.64] ;  /* 0x0000000402027981 */ /* 0x004ea8000c1e1900 */
[----:B------:R-:W2:Y:S01]  /*00c0*/  LDG.E R5, desc[UR4][R4.64] ;  /* 0x0000000404057981 */ /* 0x000ea2000c1e1900 */
[----:B----4-:R-:W-:Y:S01]  /*00d0*/  IMAD.WIDE R6, R9, 0x4, R6 ;  /* 0x0000000409067825 */ /* 0x010fe200078e0206 */
[----:B--2---:R-:W-:-:S05]  /*00e0*/  IADD3 R9, PT, PT, R2, R5, RZ ;  /* 0x0000000502097210 */ /* 0x004fca0007ffe0ff */
[----:B------:R-:W-:Y:S01]  /*00f0*/  STG.E desc[UR4][R6.64], R9 ;  /* 0x0000000906007986 */ /* 0x000fe2000c101904 */
[----:B------:R-:W-:Y:S05]  /*0100*/  EXIT ;  /* 0x000000000000794d */ /* 0x000fea0003800000 */
.L_x_12:
        /* <DEDUP_REMOVED lines=15> */
.L_x_15:


//--------------------- .nv.shared.reserved.0     --------------------------
	.section	.nv.shared.reserved.0,"aw",@nobits
	.weak		__nv_reservedSMEM_offset_0_alias
	.size		__nv_reservedSMEM_offset_0_alias, 0, 64
	.other		__nv_reservedSMEM_offset_0_alias,@"STO_CUDA_RESERVED_SHARED STV_DEFAULT"
__nv_reservedSMEM_offset_0_alias:
	.zero		0
	.zero		64


//--------------------- .nv.constant0._Z4add3PiS_S_ii --------------------------
	.section	.nv.constant0._Z4add3PiS_S_ii,"a",@progbits
	.sectionflags	@""
	.align	4
.nv.constant0._Z4add3PiS_S_ii:
	.zero		928


//--------------------- .nv.constant0._Z4add2PiS_S_ii --------------------------
	.section	.nv.constant0._Z4add2PiS_S_ii,"a",@progbits
	.sectionflags	@""
	.align	4
.nv.constant0._Z4add2PiS_S_ii:
	.zero		928


//--------------------- .nv.constant0._Z4add1PiS_S_ii --------------------------
	.section	.nv.constant0._Z4add1PiS_S_ii,"a",@progbits
	.sectionflags	@""
	.align	4
.nv.constant0._Z4add1PiS_S_ii:
	.zero		928


//--------------------- SYMBOLS --------------------------

	.type		.nv.reservedSmem.offset0,@object
	.size		.nv.reservedSmem.offset0,0x4
